// auto-generated by cutlass_sweep.fmha — config: {"arch": "sm_90", "direction": "fwd", "dtype": "fp16", "head_dim": 256, "mask": "causal", "schedule": "cooperative", "tile_kv": 64, "tile_q": 128}
#include "cutlass/cutlass.h"
#include "cute/tensor.hpp"
#include "cutlass/device_kernel.h"
#include "cutlass/kernel_hardware_info.h"
#include "88_hopper_fmha/collective/fmha_fusion.hpp"
#include "88_hopper_fmha/kernel/fmha_kernel_builder.hpp"

using namespace cute;
using Element = cutlass::half_t;
using TileShape = Shape<_128, _64, _256>;
using StrideQ = cute::tuple<int, _1, cute::tuple<int, int>>;
using StrideK = cute::tuple<int, _1, cute::tuple<int, int>>;
using StrideV = cute::tuple<int, cute::_1, cute::tuple<int, int>>;

using Kernel = typename cutlass::fmha::kernel::FmhaBuilder<
    Element, float, float,
    TileShape, StrideQ, StrideK, StrideV,
    cutlass::fmha::collective::CausalFusion,
    cutlass::gemm::KernelTmaWarpSpecializedCooperative
  >::Kernel;

auto* _anchor = &cutlass::device_kernel<Kernel>;


// ===== COMPILED SASS (sm_90a) =====

	.target	sm_90a

	.elftype	@"ET_EXEC"


//--------------------- .note.nv.tkinfo           --------------------------
	.section	.note.nv.tkinfo,"",@"SHT_NOTE"
	.sectionflags	@"SHF_NOTE_NV_TKINFO"
	.tkinfo
        /*0018*/ 	.word	0x00000002
        /*0030*/ 	.string	""
        /*0030*/ 	.string	"ptxas"
        /*0030*/ 	.string	"Cuda compilation tools, release 13.0, V13.0.88"
        /*0030*/ 	.string	"Build cuda_13.0.r13.0/compiler.36424714_0"
        /*0030*/ 	.string	"-arch sm_90a -m 64 "



//--------------------- .note.nv.cuinfo           --------------------------
	.section	.note.nv.cuinfo,"",@"SHT_NOTE"
	.sectionflags	@"SHF_NOTE_NV_CUINFO"
        /*0018*/ 	.short	0x0002
        /*001a*/ 	.short	0x005a
        /*001c*/ 	.short	0x0082
	.zero		2


//--------------------- .nv.info                  --------------------------
	.section	.nv.info,"",@"SHT_CUDA_INFO"
	.align	4


	//----- nvinfo : EIATTR_REGCOUNT
	.align		4
        /*0000*/ 	.byte	0x04, 0x2f
        /*0002*/ 	.short	(.L_16 - .L_15)
	.align		4
.L_15:
        /*0004*/ 	.word	index@(_ZN7cutlass13device_kernelINS_4fmha6kernel28FmhaKernelTmaWarpSpecializedINS1_10collective30FmhaMainloopTmaWarpSpecializedINS_6half_tEffN4cute5tupleIJNS7_1CILi128EEENS9_ILi64EEENS9_ILi256EEEEEENS8_IJiNS9_ILi1EEENS8_IJiiEEEEEESG_SG_NS4_12CausalFusionEJEEENS4_15FmhaFwdEpilogueIS6_fNS8_IJSB_SC_SB_EEEEENS2_23IndividualTileSchedulerEJEEEEEvNT_6ParamsE)
        /*0008*/ 	.word	0x000000a8


	//----- nvinfo : EIATTR_FRAME_SIZE
	.align		4
.L_16:
        /*000c*/ 	.byte	0x04, 0x11
        /*000e*/ 	.short	(.L_18 - .L_17)
	.align		4
.L_17:
        /*0010*/ 	.word	index@($__internal_0_$__cuda_sm20_rcp_rn_f32_slowpath)
        /*0014*/ 	.word	0x00000000


	//----- nvinfo : EIATTR_FRAME_SIZE
	.align		4
.L_18:
        /*0018*/ 	.byte	0x04, 0x11
        /*001a*/ 	.short	(.L_20 - .L_19)
	.align		4
.L_19:
        /*001c*/ 	.word	index@(_ZN7cutlass13device_kernelINS_4fmha6kernel28FmhaKernelTmaWarpSpecializedINS1_10collective30FmhaMainloopTmaWarpSpecializedINS_6half_tEffN4cute5tupleIJNS7_1CILi128EEENS9_ILi64EEENS9_ILi256EEEEEENS8_IJiNS9_ILi1EEENS8_IJiiEEEEEESG_SG_NS4_12CausalFusionEJEEENS4_15FmhaFwdEpilogueIS6_fNS8_IJSB_SC_SB_EEEEENS2_23IndividualTileSchedulerEJEEEEEvNT_6ParamsE)
        /*0020*/ 	.word	0x00000000


	//----- nvinfo : EIATTR_MIN_STACK_SIZE
	.align		4
.L_20:
        /*0024*/ 	.byte	0x04, 0x12
        /*0026*/ 	.short	(.L_22 - .L_21)
	.align		4
.L_21:
        /*0028*/ 	.word	index@(_ZN7cutlass13device_kernelINS_4fmha6kernel28FmhaKernelTmaWarpSpecializedINS1_10collective30FmhaMainloopTmaWarpSpecializedINS_6half_tEffN4cute5tupleIJNS7_1CILi128EEENS9_ILi64EEENS9_ILi256EEEEEENS8_IJiNS9_ILi1EEENS8_IJiiEEEEEESG_SG_NS4_12CausalFusionEJEEENS4_15FmhaFwdEpilogueIS6_fNS8_IJSB_SC_SB_EEEEENS2_23IndividualTileSchedulerEJEEEEEvNT_6ParamsE)
        /*002c*/ 	.word	0x00000000
.L_22:


//--------------------- .nv.compat                --------------------------
	.section	.nv.compat,"",@"SHT_CUDA_COMPAT_INFO"
	.align	4
        /*0000*/ 	.byte	0x02, 0x09, 0x01, 0x00, 0x02, 0x02, 0x04, 0x00, 0x02, 0x05, 0x05, 0x00, 0x03, 0x07, 0x01, 0x01
        /*0010*/ 	.byte	0x02, 0x03, 0x01, 0x00, 0x02, 0x06, 0x01, 0x00, 0x04, 0x0b, 0x08, 0x00, 0x00, 0x00, 0x00, 0x00
        /*0020*/ 	.byte	0x00, 0x00, 0x00, 0x00


//--------------------- .nv.info._ZN7cutlass13device_kernelINS_4fmha6kernel28FmhaKernelTmaWarpSpecializedINS1_10collective30FmhaMainloopTmaWarpSpecializedINS_6half_tEffN4cute5tupleIJNS7_1CILi128EEENS9_ILi64EEENS9_ILi256EEEEEENS8_IJiNS9_ILi1EEENS8_IJiiEEEEEESG_SG_NS4_12CausalFusionEJEEENS4_15FmhaFwdEpilogueIS6_fNS8_IJSB_SC_SB_EEEEENS2_23IndividualTileSchedulerEJEEEEEvNT_6ParamsE --------------------------
	.section	.nv.info._ZN7cutlass13device_kernelINS_4fmha6kernel28FmhaKernelTmaWarpSpecializedINS1_10collective30FmhaMainloopTmaWarpSpecializedINS_6half_tEffN4cute5tupleIJNS7_1CILi128EEENS9_ILi64EEENS9_ILi256EEEEEENS8_IJiNS9_ILi1EEENS8_IJiiEEEEEESG_SG_NS4_12CausalFusionEJEEENS4_15FmhaFwdEpilogueIS6_fNS8_IJSB_SC_SB_EEEEENS2_23IndividualTileSchedulerEJEEEEEvNT_6ParamsE,"",@"SHT_CUDA_INFO"
	.sectionflags	@""
	.align	4


	//----- nvinfo : EIATTR_CUDA_API_VERSION
	.align		4
        /*0000*/ 	.byte	0x04, 0x37
        /*0002*/ 	.short	(.L_24 - .L_23)
.L_23:
        /*0004*/ 	.word	0x00000082


	//----- nvinfo : EIATTR_KPARAM_INFO
	.align		4
.L_24:
        /*0008*/ 	.byte	0x04, 0x17
        /*000a*/ 	.short	(.L_26 - .L_25)
.L_25:
        /*000c*/ 	.word	0x00000000
        /*0010*/ 	.short	0x0000
        /*0012*/ 	.short	0x0070
        /*0014*/ 	.byte	0x00, 0xf0, 0x01, 0x20


	//----- nvinfo : EIATTR_SPARSE_MMA_MASK
	.align		4
.L_26:
        /*0018*/ 	.byte	0x03, 0x50
        /*001a*/ 	.short	0x0000


	//----- nvinfo : EIATTR_MAXREG_COUNT
	.align		4
        /*001c*/ 	.byte	0x03, 0x1b
        /*001e*/ 	.short	0x00a8


	//----- nvinfo : EIATTR_NUM_BARRIERS
	.align		4
        /*0020*/ 	.byte	0x02, 0x4c
        /*0022*/ 	.byte	0x02
	.zero		1


	//----- nvinfo : EIATTR_EXTERNS
	.align		4
        /*0024*/ 	.byte	0x04, 0x0f
        /*0026*/ 	.short	(.L_28 - .L_27)


	//   ....[0]....
	.align		4
.L_27:
        /*0028*/ 	.word	index@(__assertfail)


	//----- nvinfo : EIATTR_MERCURY_ISA_VERSION
	.align		4
.L_28:
        /*002c*/ 	.byte	0x03, 0x5f
        /*002e*/ 	.short	0x0101


	//----- nvinfo : EIATTR_INT_WARP_WIDE_INSTR_OFFSETS
	.align		4
        /*0030*/ 	.byte	0x04, 0x31
        /*0032*/ 	.short	(.L_30 - .L_29)


	//   ....[0]....
.L_29:
        /*0034*/ 	.word	0x00000700


	//   ....[1]....
        /*0038*/ 	.word	0x00000710


	//   ....[2]....
        /*003c*/ 	.word	0x00000720


	//   ....[3]....
        /*0040*/ 	.word	0x00000730


	//   ....[4]....
        /*0044*/ 	.word	0x000007a0


	//----- nvinfo : EIATTR_COOP_GROUP_MASK_REGIDS
	.align		4
.L_30:
        /*0048*/ 	.byte	0x04, 0x29
        /*004a*/ 	.short	(.L_32 - .L_31)


	//   ....[0]....
.L_31:
        /*004c*/ 	.word	0xffffffff


	//   ....[1]....
        /*0050*/ 	.word	0xffffffff


	//   ....[2]....
        /*0054*/ 	.word	0xffffffff


	//   ....[3]....
        /*0058*/ 	.word	0xffffffff


	//   ....[4]....
        /*005c*/ 	.word	0xffffffff


	//   ....[5]....
        /*0060*/ 	.word	0xffffffff


	//   ....[6]....
        /*0064*/ 	.word	0xffffffff


	//   ....[7]....
        /*0068*/ 	.word	0xffffffff


	//   ....[8]....
        /*006c*/ 	.word	0xffffffff


	//   ....[9]....
        /*0070*/ 	.word	0xffffffff


	//   ....[10]....
        /*0074*/ 	.word	0xffffffff


	//   ....[11]....
        /*0078*/ 	.word	0xffffffff


	//   ....[12]....
        /*007c*/ 	.word	0xffffffff


	//   ....[13]....
        /*0080*/ 	.word	0xffffffff


	//   ....[14]....
        /*0084*/ 	.word	0xffffffff


	//   ....[15]....
        /*0088*/ 	.word	0xffffffff


	//   ....[16]....
        /*008c*/ 	.word	0xffffffff


	//   ....[17]....
        /*0090*/ 	.word	0xffffffff


	//   ....[18]....
        /*0094*/ 	.word	0xffffffff


	//   ....[19]....
        /*0098*/ 	.word	0xffffffff


	//   ....[20]....
        /*009c*/ 	.word	0xffffffff


	//   ....[21]....
        /*00a0*/ 	.word	0xffffffff


	//----- nvinfo : EIATTR_COOP_GROUP_INSTR_OFFSETS
	.align		4
.L_32:
        /*00a4*/ 	.byte	0x04, 0x28
        /*00a6*/ 	.short	(.L_34 - .L_33)


	//   ....[0]....
.L_33:
        /*00a8*/ 	.word	0x00000050


	//   ....[1]....
        /*00ac*/ 	.word	0x00000080


	//   ....[2]....
        /*00b0*/ 	.word	0x000001b0


	//   ....[3]....
        /*00b4*/ 	.word	0x00000380


	//   ....[4]....
        /*00b8*/ 	.word	0x00000540


	//   ....[5]....
        /*00bc*/ 	.word	0x000006a0


	//   ....[6]....
        /*00c0*/ 	.word	0x00001fd0


	//   ....[7]....
        /*00c4*/ 	.word	0x000020d0


	//   ....[8]....
        /*00c8*/ 	.word	0x00002170


	//   ....[9]....
        /*00cc*/ 	.word	0x00002280


	//   ....[10]....
        /*00d0*/ 	.word	0x00003cf0


	//   ....[11]....
        /*00d4*/ 	.word	0x00003d20


	//   ....[12]....
        /*00d8*/ 	.word	0x00004010


	//   ....[13]....
        /*00dc*/ 	.word	0x00004140


	//   ....[14]....
        /*00e0*/ 	.word	0x00006380


	//   ....[15]....
        /*00e4*/ 	.word	0x00006480


	//   ....[16]....
        /*00e8*/ 	.word	0x000068d0


	//   ....[17]....
        /*00ec*/ 	.word	0x000069e0


	//   ....[18]....
        /*00f0*/ 	.word	0x000080f0


	//   ....[19]....
        /*00f4*/ 	.word	0x00008120


	//   ....[20]....
        /*00f8*/ 	.word	0x00008170


	//   ....[21]....
        /*00fc*/ 	.word	0x00008190


	//----- nvinfo : EIATTR_REG_RECONFIG
	.align		4
.L_34:
        /*0100*/ 	.byte	0x01, 0x54
	.zero		2


	//----- nvinfo : EIATTR_SYSCALL_OFFSETS
	.align		4
        /*0104*/ 	.byte	0x04, 0x46
        /*0106*/ 	.short	(.L_36 - .L_35)


	//   ....[0]....
.L_35:
        /*0108*/ 	.word	0x00009160


	//   ....[1]....
        /*010c*/ 	.word	0x000092d0


	//----- nvinfo : EIATTR_MBARRIER_INSTR_OFFSETS
	.align		4
.L_36:
        /*0110*/ 	.byte	0x04, 0x39
        /*0112*/ 	.short	(.L_38 - .L_37)


	//   ....[0]....
.L_37:
        /*0114*/ 	.word	0x00000330
        /*0118*/ 	.word	0x000000ff
        /*011c*/ 	.word	0x00038050
        /*0120*/ 	.short	0x0100
        /*0122*/ 	.byte	0x09
	.zero		1


	//   ....[1]....
        /*0124*/ 	.word	0x00000340
        /*0128*/ 	.word	0x000000ff
        /*012c*/ 	.word	0x00038060
        /*0130*/ 	.short	0x0100
        /*0132*/ 	.byte	0x09
	.zero		1


	//   ....[2]....
        /*0134*/ 	.word	0x00000350
        /*0138*/ 	.word	0x000000ff
        /*013c*/ 	.word	0x00038058
        /*0140*/ 	.short	0x0100
        /*0142*/ 	.byte	0x09
	.zero		1


	//   ....[3]....
        /*0144*/ 	.word	0x00000360
        /*0148*/ 	.word	0x000000ff
        /*014c*/ 	.word	0x00038068
        /*0150*/ 	.short	0x0100
        /*0152*/ 	.byte	0x09
	.zero		1


	//   ....[4]....
        /*0154*/ 	.word	0x00000490
        /*0158*/ 	.word	0x000000ff
        /*015c*/ 	.word	0x00038000
        /*0160*/ 	.short	0x0100
        /*0162*/ 	.byte	0x09
	.zero		1


	//   ....[5]....
        /*0164*/ 	.word	0x000004a0
        /*0168*/ 	.word	0x000000ff
        /*016c*/ 	.word	0x00038028
        /*0170*/ 	.short	0x0100
        /*0172*/ 	.byte	0x09
	.zero		1


	//   ....[6]....
        /*0174*/ 	.word	0x000004b0
        /*0178*/ 	.word	0x000000ff
        /*017c*/ 	.word	0x00038008
        /*0180*/ 	.short	0x0100
        /*0182*/ 	.byte	0x09
	.zero		1


	//   ....[7]....
        /*0184*/ 	.word	0x000004c0
        /*0188*/ 	.word	0x000000ff
        /*018c*/ 	.word	0x00038030
        /*0190*/ 	.short	0x0100
        /*0192*/ 	.byte	0x09
	.zero		1


	//   ....[8]....
        /*0194*/ 	.word	0x000004d0
        /*0198*/ 	.word	0x000000ff
        /*019c*/ 	.word	0x00038010
        /*01a0*/ 	.short	0x0100
        /*01a2*/ 	.byte	0x09
	.zero		1


	//   ....[9]....
        /*01a4*/ 	.word	0x000004e0
        /*01a8*/ 	.word	0x000000ff
        /*01ac*/ 	.word	0x00038038
        /*01b0*/ 	.short	0x0100
        /*01b2*/ 	.byte	0x09
	.zero		1


	//   ....[10]....
        /*01b4*/ 	.word	0x000004f0
        /*01b8*/ 	.word	0x000000ff
        /*01bc*/ 	.word	0x00038018
        /*01c0*/ 	.short	0x0100
        /*01c2*/ 	.byte	0x09
	.zero		1


	//   ....[11]....
        /*01c4*/ 	.word	0x00000500
        /*01c8*/ 	.word	0x000000ff
        /*01cc*/ 	.word	0x00038040
        /*01d0*/ 	.short	0x0100
        /*01d2*/ 	.byte	0x09
	.zero		1


	//   ....[12]....
        /*01d4*/ 	.word	0x00000510
        /*01d8*/ 	.word	0x000000ff
        /*01dc*/ 	.word	0x00038020
        /*01e0*/ 	.short	0x0100
        /*01e2*/ 	.byte	0x09
	.zero		1


	//   ....[13]....
        /*01e4*/ 	.word	0x00000520
        /*01e8*/ 	.word	0x000000ff
        /*01ec*/ 	.word	0x00038048
        /*01f0*/ 	.short	0x0100
        /*01f2*/ 	.byte	0x09
	.zero		1


	//   ....[14]....
        /*01f4*/ 	.word	0x00000650
        /*01f8*/ 	.word	0x000000ff
        /*01fc*/ 	.word	0x00038070
        /*0200*/ 	.short	0x0100
        /*0202*/ 	.byte	0x09
	.zero		1


	//   ....[15]....
        /*0204*/ 	.word	0x00000660
        /*0208*/ 	.word	0x000000ff
        /*020c*/ 	.word	0x00038080
        /*0210*/ 	.short	0x0100
        /*0212*/ 	.byte	0x09
	.zero		1


	//   ....[16]....
        /*0214*/ 	.word	0x00000670
        /*0218*/ 	.word	0x000000ff
        /*021c*/ 	.word	0x00038078
        /*0220*/ 	.short	0x0100
        /*0222*/ 	.byte	0x09
	.zero		1


	//   ....[17]....
        /*0224*/ 	.word	0x00000680
        /*0228*/ 	.word	0x000000ff
        /*022c*/ 	.word	0x00038088
        /*0230*/ 	.short	0x0100
        /*0232*/ 	.byte	0x09
	.zero		1


	//   ....[18]....
        /*0234*/ 	.word	0x000007c0
        /*0238*/ 	.word	0x000000ff
        /*023c*/ 	.word	0x00038090
        /*0240*/ 	.short	0x0100
        /*0242*/ 	.byte	0x06
	.zero		1


	//   ....[19]....
        /*0244*/ 	.word	0x000007d0
        /*0248*/ 	.word	0x000000ff
        /*024c*/ 	.word	0x00038098
        /*0250*/ 	.short	0x0100
        /*0252*/ 	.byte	0x06
	.zero		1


	//   ....[20]....
        /*0254*/ 	.word	0x000007e0
        /*0258*/ 	.word	0x000000ff
        /*025c*/ 	.word	0x000380a0
        /*0260*/ 	.short	0x0100
        /*0262*/ 	.byte	0x06
	.zero		1


	//   ....[21]....
        /*0264*/ 	.word	0x000007f0
        /*0268*/ 	.word	0x000000ff
        /*026c*/ 	.word	0x000380a8
        /*0270*/ 	.short	0x0100
        /*0272*/ 	.byte	0x06
	.zero		1


	//   ....[22]....
        /*0274*/ 	.word	0x000008f0
        /*0278*/ 	.word	0x000000ff
        /*027c*/ 	.word	0x000380c0
        /*0280*/ 	.short	0x0100
        /*0282*/ 	.byte	0x09
	.zero		1


	//   ....[23]....
        /*0284*/ 	.word	0x00000900
        /*0288*/ 	.word	0x000000ff
        /*028c*/ 	.word	0x000380e0
        /*0290*/ 	.short	0x0100
        /*0292*/ 	.byte	0x09
	.zero		1


	//   ....[24]....
        /*0294*/ 	.word	0x00000910
        /*0298*/ 	.word	0x000000ff
        /*029c*/ 	.word	0x000380c8
        /*02a0*/ 	.short	0x0100
        /*02a2*/ 	.byte	0x09
	.zero		1


	//   ....[25]....
        /*02a4*/ 	.word	0x00000920
        /*02a8*/ 	.word	0x000000ff
        /*02ac*/ 	.word	0x000380e8
        /*02b0*/ 	.short	0x0100
        /*02b2*/ 	.byte	0x09
	.zero		1


	//   ....[26]....
        /*02b4*/ 	.word	0x00000930
        /*02b8*/ 	.word	0x000000ff
        /*02bc*/ 	.word	0x000380d0
        /*02c0*/ 	.short	0x0100
        /*02c2*/ 	.byte	0x09
	.zero		1


	//   ....[27]....
        /*02c4*/ 	.word	0x00000940
        /*02c8*/ 	.word	0x000000ff
        /*02cc*/ 	.word	0x000380f0
        /*02d0*/ 	.short	0x0100
        /*02d2*/ 	.byte	0x09
	.zero		1


	//   ....[28]....
        /*02d4*/ 	.word	0x00000950
        /*02d8*/ 	.word	0x000000ff
        /*02dc*/ 	.word	0x000380d8
        /*02e0*/ 	.short	0x0100
        /*02e2*/ 	.byte	0x09
	.zero		1


	//   ....[29]....
        /*02e4*/ 	.word	0x00000960
        /*02e8*/ 	.word	0x000000ff
        /*02ec*/ 	.word	0x000380f8
        /*02f0*/ 	.short	0x0100
        /*02f2*/ 	.byte	0x09
	.zero		1


	//   ....[30]....
        /*02f4*/ 	.word	0x00000f70
        /*02f8*/ 	.word	0x000000ff
        /*02fc*/ 	.word	0x00038050
        /*0300*/ 	.short	0x010a
        /*0302*/ 	.byte	0x05
	.zero		1


	//   ....[31]....
        /*0304*/ 	.word	0x00001060
        /*0308*/ 	.word	0x000000ff
        /*030c*/ 	.word	0x00038000
        /*0310*/ 	.short	0x010a
        /*0312*/ 	.byte	0x3c
	.zero		1


	//   ....[32]....
        /*0314*/ 	.word	0x000010d0
        /*0318*/ 	.word	0x000000ff
        /*031c*/ 	.word	0xfffffff8
        /*0320*/ 	.short	0x010a
        /*0322*/ 	.byte	0x04
	.zero		1


	//   ....[33]....
        /*0324*/ 	.word	0x000030f0
        /*0328*/ 	.word	0x00000018
        /*032c*/ 	.word	0x00000000
        /*0330*/ 	.short	0x0101
        /*0332*/ 	.byte	0x12
	.zero		1


	//   ....[34]....
        /*0334*/ 	.word	0x00003130
        /*0338*/ 	.word	0x000000ff
        /*033c*/ 	.word	0x00038008
        /*0340*/ 	.short	0x010a
        /*0342*/ 	.byte	0x3c
	.zero		1


	//   ....[35]....
        /*0344*/ 	.word	0x000033b0
        /*0348*/ 	.word	0x000000ff
        /*034c*/ 	.word	0x00000000
        /*0350*/ 	.short	0x0101
        /*0352*/ 	.byte	0x04
	.zero		1


	//   ....[36]....
        /*0354*/ 	.word	0x00003510
        /*0358*/ 	.word	0x000000ff
        /*035c*/ 	.word	0x00038000
        /*0360*/ 	.short	0x010a
        /*0362*/ 	.byte	0x05
	.zero		1


	//   ....[37]....
        /*0364*/ 	.word	0x00004ba0
        /*0368*/ 	.word	0x000000ff
        /*036c*/ 	.word	0x00038000
        /*0370*/ 	.short	0x010a
        /*0372*/ 	.byte	0x05
	.zero		1


	//   ....[38]....
        /*0374*/ 	.word	0x000054d0
        /*0378*/ 	.word	0x000000ff
        /*037c*/ 	.word	0x00038000
        /*0380*/ 	.short	0x010a
        /*0382*/ 	.byte	0x05
	.zero		1


	//   ....[39]....
        /*0384*/ 	.word	0x000056d0
        /*0388*/ 	.word	0x000000ff
        /*038c*/ 	.word	0x00000000
        /*0390*/ 	.short	0x0101
        /*0392*/ 	.byte	0x05
	.zero		1


	//   ....[40]....
        /*0394*/ 	.word	0x00005780
        /*0398*/ 	.word	0x000000ff
        /*039c*/ 	.word	0x00000000
        /*03a0*/ 	.short	0x0101
        /*03a2*/ 	.byte	0x05
	.zero		1


	//   ....[41]....
        /*03a4*/ 	.word	0x00005930
        /*03a8*/ 	.word	0x000000ff
        /*03ac*/ 	.word	0x00038000
        /*03b0*/ 	.short	0x010a
        /*03b2*/ 	.byte	0x05
	.zero		1


	//   ....[42]....
        /*03b4*/ 	.word	0x00007840
        /*03b8*/ 	.word	0x000000ff
        /*03bc*/ 	.word	0x00038000
        /*03c0*/ 	.short	0x010a
        /*03c2*/ 	.byte	0x05
	.zero		1


	//   ....[43]....
        /*03c4*/ 	.word	0x00007d30
        /*03c8*/ 	.word	0x000000ff
        /*03cc*/ 	.word	0x00038000
        /*03d0*/ 	.short	0x010a
        /*03d2*/ 	.byte	0x05
	.zero		1


	//   ....[44]....
        /*03d4*/ 	.word	0x00007f30
        /*03d8*/ 	.word	0x000000ff
        /*03dc*/ 	.word	0x00000000
        /*03e0*/ 	.short	0x0101
        /*03e2*/ 	.byte	0x05
	.zero		1


	//   ....[45]....
        /*03e4*/ 	.word	0x00007fe0
        /*03e8*/ 	.word	0x000000ff
        /*03ec*/ 	.word	0x00000000
        /*03f0*/ 	.short	0x0101
        /*03f2*/ 	.byte	0x05
	.zero		1


	//   ....[46]....
        /*03f4*/ 	.word	0x00008980
        /*03f8*/ 	.word	0x000000ff
        /*03fc*/ 	.word	0x00000008
        /*0400*/ 	.short	0x010a
        /*0402*/ 	.byte	0x05
	.zero		1


	//   ....[47]....
        /*0404*/ 	.word	0x0000ae00
        /*0408*/ 	.word	0x00000000
        /*040c*/ 	.word	0x00038090
        /*0410*/ 	.short	0x0101
        /*0412*/ 	.byte	0x3c
	.zero		1


	//   ....[48]....
        /*0414*/ 	.word	0x0000afd0
        /*0418*/ 	.word	0x00000004
        /*041c*/ 	.word	0x00038060
        /*0420*/ 	.short	0x010a
        /*0422*/ 	.byte	0x3f
	.zero		1


	//   ....[49]....
        /*0424*/ 	.word	0x0000b350
        /*0428*/ 	.word	0x00000002
        /*042c*/ 	.word	0x00038028
        /*0430*/ 	.short	0x010a
        /*0432*/ 	.byte	0x3f
	.zero		1


	//   ....[50]....
        /*0434*/ 	.word	0x0000b6e0
        /*0438*/ 	.word	0x00000004
        /*043c*/ 	.word	0x00038060
        /*0440*/ 	.short	0x010a
        /*0442*/ 	.byte	0x3f
	.zero		1


	//   ....[51]....
        /*0444*/ 	.word	0x0000baa0
        /*0448*/ 	.word	0x00000003
        /*044c*/ 	.word	0x00038028
        /*0450*/ 	.short	0x010a
        /*0452*/ 	.byte	0x3f
	.zero		1


	//   ....[52]....
        /*0454*/ 	.word	0x0000bf00
        /*0458*/ 	.word	0x00000007
        /*045c*/ 	.word	0x00038028
        /*0460*/ 	.short	0x010a
        /*0462*/ 	.byte	0x3f
	.zero		1


	//   ....[53]....
        /*0464*/ 	.word	0x0000c2c0
        /*0468*/ 	.word	0x00000004
        /*046c*/ 	.word	0x00038028
        /*0470*/ 	.short	0x010a
        /*0472*/ 	.byte	0x3f
	.zero		1


	//   ....[54]....
        /*0474*/ 	.word	0x0000c670
        /*0478*/ 	.word	0x00000000
        /*047c*/ 	.word	0x00038050
        /*0480*/ 	.short	0x010a
        /*0482*/ 	.byte	0x3f
	.zero		1


	//   ....[55]....
        /*0484*/ 	.word	0x0000c6d0
        /*0488*/ 	.word	0x00000000
        /*048c*/ 	.word	0x00038000
        /*0490*/ 	.short	0x010a
        /*0492*/ 	.byte	0x3f
	.zero		1


	//   ....[56]....
        /*0494*/ 	.word	0x0000c740
        /*0498*/ 	.word	0x00000005
        /*049c*/ 	.word	0xfffffff8
        /*04a0*/ 	.short	0x010a
        /*04a2*/ 	.byte	0x3f
	.zero		1


	//   ....[57]....
        /*04a4*/ 	.word	0x0000c7a0
        /*04a8*/ 	.word	0x00000016
        /*04ac*/ 	.word	0x00038008
        /*04b0*/ 	.short	0x010a
        /*04b2*/ 	.byte	0x3f
	.zero		1


	//   ....[58]....
        /*04b4*/ 	.word	0x0000c800
        /*04b8*/ 	.word	0x00000012
        /*04bc*/ 	.word	0x00038000
        /*04c0*/ 	.short	0x010a
        /*04c2*/ 	.byte	0x3f
	.zero		1


	//   ....[59]....
        /*04c4*/ 	.word	0x0000c860
        /*04c8*/ 	.word	0x00000016
        /*04cc*/ 	.word	0x00038000
        /*04d0*/ 	.short	0x010a
        /*04d2*/ 	.byte	0x3f
	.zero		1


	//   ....[60]....
        /*04d4*/ 	.word	0x0000c8c0
        /*04d8*/ 	.word	0x00000012
        /*04dc*/ 	.word	0x00038000
        /*04e0*/ 	.short	0x010a
        /*04e2*/ 	.byte	0x3f
	.zero		1


	//   ....[61]....
        /*04e4*/ 	.word	0x0000c920
        /*04e8*/ 	.word	0x00000016
        /*04ec*/ 	.word	0x00038000
        /*04f0*/ 	.short	0x010a
        /*04f2*/ 	.byte	0x3f
	.zero		1


	//   ....[62]....
        /*04f4*/ 	.word	0x0000c990
        /*04f8*/ 	.word	0x00000005
        /*04fc*/ 	.word	0x00000008
        /*0500*/ 	.short	0x010a
        /*0502*/ 	.byte	0x3f
	.zero		1


	//   ....[63]....
        /*0504*/ 	.word	0x0000c9e0
        /*0508*/ 	.word	0x00000004
        /*050c*/ 	.word	0x00038060
        /*0510*/ 	.short	0x010a
        /*0512*/ 	.byte	0x3f
	.zero		1


	//   ....[64]....
        /*0514*/ 	.word	0x0000ca30
        /*0518*/ 	.word	0x00000002
        /*051c*/ 	.word	0x00038028
        /*0520*/ 	.short	0x010a
        /*0522*/ 	.byte	0x3f
	.zero		1


	//   ....[65]....
        /*0524*/ 	.word	0x0000ca80
        /*0528*/ 	.word	0x00000004
        /*052c*/ 	.word	0x00038060
        /*0530*/ 	.short	0x010a
        /*0532*/ 	.byte	0x3f
	.zero		1


	//   ....[66]....
        /*0534*/ 	.word	0x0000cad0
        /*0538*/ 	.word	0x00000003
        /*053c*/ 	.word	0x00038028
        /*0540*/ 	.short	0x010a
        /*0542*/ 	.byte	0x3f
	.zero		1


	//   ....[67]....
        /*0544*/ 	.word	0x0000cb20
        /*0548*/ 	.word	0x00000007
        /*054c*/ 	.word	0x00038028
        /*0550*/ 	.short	0x010a
        /*0552*/ 	.byte	0x3f
	.zero		1


	//   ....[68]....
        /*0554*/ 	.word	0x0000cb70
        /*0558*/ 	.word	0x00000004
        /*055c*/ 	.word	0x00038028
        /*0560*/ 	.short	0x010a
        /*0562*/ 	.byte	0x3f
	.zero		1


	//----- nvinfo : EIATTR_NUM_MBARRIERS
	.align		4
.L_38:
        /*0564*/ 	.byte	0x03, 0x38
        /*0566*/ 	.short	0x001e


	//----- nvinfo : EIATTR_EXIT_INSTR_OFFSETS
	.align		4
        /*0568*/ 	.byte	0x04, 0x1c
        /*056a*/ 	.short	(.L_40 - .L_39)


	//   ....[0]....
.L_39:
        /*056c*/ 	.word	0x00000a10


	//   ....[1]....
        /*0570*/ 	.word	0x0000ae10


	//   ....[2]....
        /*0574*/ 	.word	0x0000ae50


	//   ....[3]....
        /*0578*/ 	.word	0x0000be00


	//   ....[4]....
        /*057c*/ 	.word	0x0000c650


	//----- nvinfo : EIATTR_MAX_THREADS
	.align		4
.L_40:
        /*0580*/ 	.byte	0x04, 0x05
        /*0582*/ 	.short	(.L_42 - .L_41)
.L_41:
        /*0584*/ 	.word	0x00000180
        /*0588*/ 	.word	0x00000001
        /*058c*/ 	.word	0x00000001


	//----- nvinfo : EIATTR_CRS_STACK_SIZE
	.align		4
.L_42:
        /*0590*/ 	.byte	0x04, 0x1e
        /*0592*/ 	.short	(.L_44 - .L_43)
.L_43:
        /*0594*/ 	.word	0x00000000


	//----- nvinfo : EIATTR_CBANK_PARAM_SIZE
	.align		4
.L_44:
        /*0598*/ 	.byte	0x03, 0x19
        /*059a*/ 	.short	0x0870


	//----- nvinfo : EIATTR_PARAM_CBANK
	.align		4
        /*059c*/ 	.byte	0x04, 0x0a
        /*059e*/ 	.short	(.L_46 - .L_45)
	.align		4
.L_45:
        /*05a0*/ 	.word	index@(.nv.constant0._ZN7cutlass13device_kernelINS_4fmha6kernel28FmhaKernelTmaWarpSpecializedINS1_10collective30FmhaMainloopTmaWarpSpecializedINS_6half_tEffN4cute5tupleIJNS7_1CILi128EEENS9_ILi64EEENS9_ILi256EEEEEENS8_IJiNS9_ILi1EEENS8_IJiiEEEEEESG_SG_NS4_12CausalFusionEJEEENS4_15FmhaFwdEpilogueIS6_fNS8_IJSB_SC_SB_EEEEENS2_23IndividualTileSchedulerEJEEEEEvNT_6ParamsE)
        /*05a4*/ 	.short	0x0210
        /*05a6*/ 	.short	0x0870


	//----- nvinfo : EIATTR_SW_WAR
	.align		4
.L_46:
        /*05a8*/ 	.byte	0x04, 0x36
        /*05aa*/ 	.short	(.L_48 - .L_47)
.L_47:
        /*05ac*/ 	.word	0x00000008
.L_48:


//--------------------- .nv.callgraph             --------------------------
	.section	.nv.callgraph,"",@"SHT_CUDA_CALLGRAPH"
	.align	4
	.sectionentsize	8
	.align		4
        /*0000*/ 	.word	0x00000000
	.align		4
        /*0004*/ 	.word	0xffffffff
	.align		4
        /*0008*/ 	.word	index@(_ZN7cutlass13device_kernelINS_4fmha6kernel28FmhaKernelTmaWarpSpecializedINS1_10collective30FmhaMainloopTmaWarpSpecializedINS_6half_tEffN4cute5tupleIJNS7_1CILi128EEENS9_ILi64EEENS9_ILi256EEEEEENS8_IJiNS9_ILi1EEENS8_IJiiEEEEEESG_SG_NS4_12CausalFusionEJEEENS4_15FmhaFwdEpilogueIS6_fNS8_IJSB_SC_SB_EEEEENS2_23IndividualTileSchedulerEJEEEEEvNT_6ParamsE)
	.align		4
        /*000c*/ 	.word	index@(__assertfail)
	.align		4
        /*0010*/ 	.word	0x00000000
	.align		4
        /*0014*/ 	.word	0xfffffffe
	.align		4
        /*0018*/ 	.word	0x00000000
	.align		4
        /*001c*/ 	.word	0xfffffffd
	.align		4
        /*0020*/ 	.word	0x00000000
	.align		4
        /*0024*/ 	.word	0xfffffffc


//--------------------- .nv.constant4             --------------------------
	.section	.nv.constant4,"a",@progbits
	.align	8
	.align		8
.nv.constant4:
        /*0000*/ 	.dword	__assertfail
	.align		8
        /*0008*/ 	.dword	__unnamed_1
	.align		8
        /*0010*/ 	.dword	__unnamed_2
	.align		8
        /*0018*/ 	.dword	_ZN39_INTERNAL_b78c47ae_4_k_cu_115a9045_27264cuda3std3__45__cpo5beginE
	.align		8
        /*0020*/ 	.dword	_ZN39_INTERNAL_b78c47ae_4_k_cu_115a9045_27264cuda3std3__45__cpo3endE
	.align		8
        /*0028*/ 	.dword	_ZN39_INTERNAL_b78c47ae_4_k_cu_115a9045_27264cuda3std3__45__cpo6cbeginE
	.align		8
        /*0030*/ 	.dword	_ZN39_INTERNAL_b78c47ae_4_k_cu_115a9045_27264cuda3std3__45__cpo4cendE
	.align		8
        /*0038*/ 	.dword	_ZN39_INTERNAL_b78c47ae_4_k_cu_115a9045_27264cuda3std3__441_GLOBAL__N__b78c47ae_4_k_cu_115a9045_27266ignoreE
	.align		8
        /*0040*/ 	.dword	_ZN39_INTERNAL_b78c47ae_4_k_cu_115a9045_27264cuda3std3__419piecewise_constructE
	.align		8
        /*0048*/ 	.dword	_ZN39_INTERNAL_b78c47ae_4_k_cu_115a9045_27264cuda3std3__48in_placeE
	.align		8
        /*0050*/ 	.dword	_ZN39_INTERNAL_b78c47ae_4_k_cu_115a9045_27264cuda3std6ranges3__45__cpo4swapE
	.align		8
        /*0058*/ 	.dword	_ZN39_INTERNAL_b78c47ae_4_k_cu_115a9045_27264cuda3std6ranges3__45__cpo9iter_moveE
	.align		8
        /*0060*/ 	.dword	_ZN39_INTERNAL_b78c47ae_4_k_cu_115a9045_27264cute7productE
	.align		8
        /*0068*/ 	.dword	_ZN39_INTERNAL_b78c47ae_4_k_cu_115a9045_27264cute1_E
	.align		8
        /*0070*/ 	.dword	$str$24
	.align		8
        /*0078*/ 	.dword	$str$25


//--------------------- .text._ZN7cutlass13device_kernelINS_4fmha6kernel28FmhaKernelTmaWarpSpecializedINS1_10collective30FmhaMainloopTmaWarpSpecializedINS_6half_tEffN4cute5tupleIJNS7_1CILi128EEENS9_ILi64EEENS9_ILi256EEEEEENS8_IJiNS9_ILi1EEENS8_IJiiEEEEEESG_SG_NS4_12CausalFusionEJEEENS4_15FmhaFwdEpilogueIS6_fNS8_IJSB_SC_SB_EEEEENS2_23IndividualTileSchedulerEJEEEEEvNT_6ParamsE --------------------------
	.section	.text._ZN7cutlass13device_kernelINS_4fmha6kernel28FmhaKernelTmaWarpSpecializedINS1_10collective30FmhaMainloopTmaWarpSpecializedINS_6half_tEffN4cute5tupleIJNS7_1CILi128EEENS9_ILi64EEENS9_ILi256EEEEEENS8_IJiNS9_ILi1EEENS8_IJiiEEEEEESG_SG_NS4_12CausalFusionEJEEENS4_15FmhaFwdEpilogueIS6_fNS8_IJSB_SC_SB_EEEEENS2_23IndividualTileSchedulerEJEEEEEvNT_6ParamsE,"ax",@progbits
	.align	128
.text._ZN7cutlass13device_kernelINS_4fmha6kernel28FmhaKernelTmaWarpSpecializedINS1_10collective30FmhaMainloopTmaWarpSpecializedINS_6half_tEffN4cute5tupleIJNS7_1CILi128EEENS9_ILi64EEENS9_ILi256EEEEEENS8_IJiNS9_ILi1EEENS8_IJiiEEEEEESG_SG_NS4_12CausalFusionEJEEENS4_15FmhaFwdEpilogueIS6_fNS8_IJSB_SC_SB_EEEEENS2_23IndividualTileSchedulerEJEEEEEvNT_6ParamsE:
        .type           _ZN7cutlass13device_kernelINS_4fmha6kernel28FmhaKernelTmaWarpSpecializedINS1_10collective30FmhaMainloopTmaWarpSpecializedINS_6half_tEffN4cute5tupleIJNS7_1CILi128EEENS9_ILi64EEENS9_ILi256EEEEEENS8_IJiNS9_ILi1EEENS8_IJiiEEEEEESG_SG_NS4_12CausalFusionEJEEENS4_15FmhaFwdEpilogueIS6_fNS8_IJSB_SC_SB_EEEEENS2_23IndividualTileSchedulerEJEEEEEvNT_6ParamsE,@function
        .size           _ZN7cutlass13device_kernelINS_4fmha6kernel28FmhaKernelTmaWarpSpecializedINS1_10collective30FmhaMainloopTmaWarpSpecializedINS_6half_tEffN4cute5tupleIJNS7_1CILi128EEENS9_ILi64EEENS9_ILi256EEEEEENS8_IJiNS9_ILi1EEENS8_IJiiEEEEEESG_SG_NS4_12CausalFusionEJEEENS4_15FmhaFwdEpilogueIS6_fNS8_IJSB_SC_SB_EEEEENS2_23IndividualTileSchedulerEJEEEEEvNT_6ParamsE,(.L_x_131 - _ZN7cutlass13device_kernelINS_4fmha6kernel28FmhaKernelTmaWarpSpecializedINS1_10collective30FmhaMainloopTmaWarpSpecializedINS_6half_tEffN4cute5tupleIJNS7_1CILi128EEENS9_ILi64EEENS9_ILi256EEEEEENS8_IJiNS9_ILi1EEENS8_IJiiEEEEEESG_SG_NS4_12CausalFusionEJEEENS4_15FmhaFwdEpilogueIS6_fNS8_IJSB_SC_SB_EEEEENS2_23IndividualTileSchedulerEJEEEEEvNT_6ParamsE)
        .other          _ZN7cutlass13device_kernelINS_4fmha6kernel28FmhaKernelTmaWarpSpecializedINS1_10collective30FmhaMainloopTmaWarpSpecializedINS_6half_tEffN4cute5tupleIJNS7_1CILi128EEENS9_ILi64EEENS9_ILi256EEEEEENS8_IJiNS9_ILi1EEENS8_IJiiEEEEEESG_SG_NS4_12CausalFusionEJEEENS4_15FmhaFwdEpilogueIS6_fNS8_IJSB_SC_SB_EEEEENS2_23IndividualTileSchedulerEJEEEEEvNT_6ParamsE,@"STO_CUDA_ENTRY STV_DEFAULT"
_ZN7cutlass13device_kernelINS_4fmha6kernel28FmhaKernelTmaWarpSpecializedINS1_10collective30FmhaMainloopTmaWarpSpecializedINS_6half_tEffN4cute5tupleIJNS7_1CILi128EEENS9_ILi64EEENS9_ILi256EEEEEENS8_IJiNS9_ILi1EEENS8_IJiiEEEEEESG_SG_NS4_12CausalFusionEJEEENS4_15FmhaFwdEpilogueIS6_fNS8_IJSB_SC_SB_EEEEENS2_23IndividualTileSchedulerEJEEEEEvNT_6ParamsE:
[----:B------:R-:W1:Y:S01]  /*0000*/  LDC R1, c[0x0][0x28] ;  /* 0x00000a00ff017b82 */ /* 0x000e620000000800 */
[----:B------:R-:W2:Y:S01]  /*0010*/  S2R R0, SR_TID.X ;  /* 0x0000000000007919 */ /* 0x000ea20000002100 */
[----:B------:R-:W-:Y:S01]  /*0020*/  ELECT P1, URZ, PT ;  /* 0x00000000003f782f */ /* 0x000fe20003820000 */
[----:B------:R-:W-:Y:S01]  /*0030*/  BSSY B0, `(.L_x_0) ;  /* 0x0000017000007945 */ /* 0x000fe20003800000 */
[----:B--2---:R-:W-:-:S05]  /*0040*/  SHF.R.U32.HI R3, RZ, 0x5, R0 ;  /* 0x00000005ff037819 */ /* 0x004fca0000011600 */
[----:B------:R-:W2:Y:S02]  /*0050*/  SHFL.IDX PT, R2, R3, RZ, 0x1f ;  /* 0x00001fff03027589 */ /* 0x000ea400000e0000 */
[----:B--2---:R-:W-:Y:S02]  /*0060*/  R2UR UR4, R2 ;  /* 0x00000000020472ca */ /* 0x004fe400000e0000 */
[----:B------:R-:W-:-:S06]  /*0070*/  SHF.R.U32.HI R2, RZ, 0x7, R0 ;  /* 0x00000007ff027819 */ /* 0x000fcc0000011600 */
[----:B------:R-:W2:Y:S05]  /*0080*/  SHFL.IDX PT, R2, R2, RZ, 0x1f ;  /* 0x00001fff02027589 */ /* 0x000eaa00000e0000 */
[----:B------:R-:W-:Y:S02]  /*0090*/  USHF.R.S32.HI UR5, URZ, 0x1f, UR4 ;  /* 0x0000001f3f057899 */ /* 0x000fe40008011404 */
[----:B------:R-:W-:Y:S02]  /*00a0*/  ISETP.NE.OR P0, PT, RZ, UR4, !P1 ;  /* 0x00000004ff007c0c */ /* 0x000fe4000cf05670 */
[----:B------:R-:W-:-:S04]  /*00b0*/  ULEA.HI UR5, UR5, UR4, URZ, 0x2 ;  /* 0x0000000405057291 */ /* 0x000fc8000f8f103f */
[----:B------:R-:W-:-:S04]  /*00c0*/  ULOP3.LUT UR5, UR5, 0xfffffffc, URZ, 0xc0, !UPT ;  /* 0xfffffffc05057892 */ /* 0x000fc8000f8ec03f */
[----:B------:R-:W-:-:S03]  /*00d0*/  UIADD3 UR8, UR4, -UR5, URZ ;  /* 0x8000000504087290 */ /* 0x000fc6000fffe03f */
[----:B-1----:R-:W-:Y:S09]  /*00e0*/  @P0 BRA `(.L_x_1) ;  /* 0x00000000002c0947 */ /* 0x002ff20003800000 */
[----:B------:R-:W-:Y:S02]  /*00f0*/  ULDC.64 UR4, c[0x0][0x198] ;  /* 0x0000660000047ab9 */ /* 0x000fe40000000a00 */
[----:B------:R-:W-:Y:S02]  /*0100*/  UIADD3 UR6, UP0, UR4, 0xf0, URZ ;  /* 0x000000f004067890 */ /* 0x000fe4000ff1e03f */
[----:B------:R-:W-:Y:S02]  /*0110*/  UIADD3 UR10, UP1, UR4, 0x1f0, URZ ;  /* 0x000001f0040a7890 */ /* 0x000fe4000ff3e03f */
[----:B------:R-:W-:Y:S02]  /*0120*/  UIADD3 UR4, UP2, UR4, 0x2f0, URZ ;  /* 0x000002f004047890 */ /* 0x000fe4000ff5e03f */
[----:B------:R-:W-:Y:S02]  /*0130*/  UIADD3.X UR7, URZ, UR5, URZ, UP0, !UPT ;  /* 0x000000053f077290 */ /* 0x000fe400087fe43f */
[----:B------:R-:W-:-:S02]  /*0140*/  UIADD3.X UR11, URZ, UR5, URZ, UP1, !UPT ;  /* 0x000000053f0b7290 */ /* 0x000fc40008ffe43f */
[----:B------:R-:W-:-:S05]  /*0150*/  UIADD3.X UR5, URZ, UR5, URZ, UP2, !UPT ;  /* 0x000000053f057290 */ /* 0x000fca00097fe43f */
[----:B------:R1:W-:Y:S02]  /*0160*/  UTMACCTL.PF [UR6] ;  /* 0x00000000060079b9 */ /* 0x0003e40008040000 */
[----:B------:R1:W-:Y:S02]  /*0170*/  UTMACCTL.PF [UR10] ;  /* 0x000000000a0079b9 */ /* 0x0003e40008040000 */
[----:B------:R1:W-:Y:S02]  /*0180*/  UTMACCTL.PF [UR4] ;  /* 0x00000000040079b9 */ /* 0x0003e40008040000 */
[----:B-1----:R-:W-:Y:S01]  /*0190*/  NOP ;  /* 0x0000000000007918 */ /* 0x002fe20000000000 */
.L_x_1:
[----:B------:R-:W-:Y:S05]  /*01a0*/  BSYNC B0 ;  /* 0x0000000000007941 */ /* 0x000fea0003800000 */
.L_x_0:
[----:B------:R-:W1:Y:S01]  /*01b0*/  SHFL.IDX PT, R4, R3, RZ, 0x1f ;  /* 0x00001fff03047589 */ /* 0x000e6200000e0000 */
[----:B--2---:R-:W-:Y:S01]  /*01c0*/  R2UR UR4, R2 ;  /* 0x00000000020472ca */ /* 0x004fe200000e0000 */
[----:B------:R-:W-:-:S12]  /*01d0*/  UISETP.NE.AND UP0, UPT, UR8, 0x1, UPT ;  /* 0x000000010800788c */ /* 0x000fd8000bf05270 */
[----:B------:R-:W-:Y:S02]  /*01e0*/  UIADD3 UR10, UR4, -0x1, URZ ;  /* 0xffffffff040a7890 */ /* 0x000fe4000fffe03f */
[----:B------:R-:W-:Y:S01]  /*01f0*/  MOV R2, UR4 ;  /* 0x0000000400027c02 */ /* 0x000fe20008000f00 */
[----:B------:R-:W-:Y:S02]  /*0200*/  UISETP.EQ.AND UP0, UPT, UR4, URZ, !UP0 ;  /* 0x0000003f0400728c */ /* 0x000fe4000c702270 */
[----:B------:R-:W-:Y:S02]  /*0210*/  UISETP.GE.U32.AND UP1, UPT, UR10, 0x4, UPT ;  /* 0x000000040a00788c */ /* 0x000fe4000bf26070 */
[----:B------:R-:W-:Y:S01]  /*0220*/  USEL UR14, URZ, 0x1, !UP0 ;  /* 0x000000013f0e7887 */ /* 0x000fe2000c000000 */
[----:B-1----:R-:W-:-:S03]  /*0230*/  ISETP.NE.AND P0, PT, R4, RZ, PT ;  /* 0x000000ff0400720c */ /* 0x002fc60003f05270 */
[----:B------:R-:W-:-:S10]  /*0240*/  USEL UR14, UR14, 0x2, UP1 ;  /* 0x000000020e0e7887 */ /* 0x000fd40008800000 */
[----:B------:R-:W-:Y:S05]  /*0250*/  @P0 BRA `(.L_x_2) ;  /* 0x0000000000480947 */ /* 0x000fea0003800000 */
[----:B------:R-:W1:Y:S01]  /*0260*/  S2UR UR9, SR_CgaCtaId ;  /* 0x00000000000979c3 */ /* 0x000e620000008800 */
[----:B------:R-:W-:Y:S01]  /*0270*/  UMOV UR4, 0x400 ;  /* 0x0000040000047882 */ /* 0x000fe20000000000 */
[----:B------:R-:W-:Y:S01]  /*0280*/  UMOV UR5, 0x1 ;  /* 0x0000000100057882 */ /* 0x000fe20000000000 */
[----:B------:R-:W-:Y:S01]  /*0290*/  UMOV UR6, 0x80 ;  /* 0x0000008000067882 */ /* 0x000fe20000000000 */
[----:B------:R-:W-:Y:S01]  /*02a0*/  ELECT P0, URZ, PT ;  /* 0x00000000003f782f */ /* 0x000fe20003800000 */
[----:B------:R-:W-:-:S04]  /*02b0*/  UIADD3 UR6, -UR6, 0x100000, URZ ;  /* 0x0010000006067890 */ /* 0x000fc8000fffe13f */
[----:B------:R-:W-:Y:S02]  /*02c0*/  USHF.L.U32 UR7, UR6, 0xb, URZ ;  /* 0x0000000b06077899 */ /* 0x000fe4000800063f */
[----:B------:R-:W-:Y:S02]  /*02d0*/  USHF.L.U32 UR6, UR6, 0x1, URZ ;  /* 0x0000000106067899 */ /* 0x000fe4000800063f */
[----:B-1----:R-:W-:Y:S02]  /*02e0*/  ULEA UR9, UR9, UR4, 0x18 ;  /* 0x0000000409097291 */ /* 0x002fe4000f8ec03f */
[----:B------:R-:W-:-:S04]  /*02f0*/  UIADD3 UR4, -UR5, 0x100000, URZ ;  /* 0x0010000005047890 */ /* 0x000fc8000fffe13f */
[----:B------:R-:W-:Y:S02]  /*0300*/  USHF.L.U32 UR5, UR4, 0xb, URZ ;  /* 0x0000000b04057899 */ /* 0x000fe4000800063f */
[----:B------:R-:W-:Y:S01]  /*0310*/  USHF.L.U32 UR4, UR4, 0x1, URZ ;  /* 0x0000000104047899 */ /* 0x000fe2000800063f */
[----:B------:R-:W1:Y:S11]  /*0320*/  FENCE.VIEW.ASYNC.S ;  /* 0x00000000000073c6 */ /* 0x000e760000000000 */
[----:B-1----:R1:W2:Y:S01]  /*0330*/  SYNCS.EXCH.64 URZ, [UR9+0x38050], UR4 ;  /* 0x03805004093f75b2 */ /* 0x0022a20008000100 */
[----:B------:R1:W3:Y:S01]  /*0340*/  SYNCS.EXCH.64 URZ, [UR9+0x38060], UR6 ;  /* 0x03806006093f75b2 */ /* 0x0002e20008000100 */
[----:B------:R1:W4:Y:S01]  /*0350*/  SYNCS.EXCH.64 URZ, [UR9+0x38058], UR4 ;  /* 0x03805804093f75b2 */ /* 0x0003220008000100 */
[----:B------:R1:W1:Y:S01]  /*0360*/  SYNCS.EXCH.64 URZ, [UR9+0x38068], UR6 ;  /* 0x03806806093f75b2 */ /* 0x0002620008000100 */
[----:B------:R-:W-:Y:S01]  /*0370*/  NOP ;  /* 0x0000000000007918 */ /* 0x000fe20000000000 */
.L_x_2:
[----:B------:R-:W5:Y:S01]  /*0380*/  SHFL.IDX PT, R4, R3, RZ, 0x1f ;  /* 0x00001fff03047589 */ /* 0x000f6200000e0000 */
[----:B------:R-:W-:Y:S01]  /*0390*/  NOP ;  /* 0x0000000000007918 */ /* 0x000fe20000000000 */
[----:B-----5:R-:W-:-:S13]  /*03a0*/  ISETP.NE.AND P0, PT, R4, RZ, PT ;  /* 0x000000ff0400720c */ /* 0x020fda0003f05270 */
[----:B------:R-:W-:Y:S05]  /*03b0*/  @P0 BRA `(.L_x_3) ;  /* 0x0000000000600947 */ /* 0x000fea0003800000 */
[----:B-1----:R-:W1:Y:S01]  /*03c0*/  S2UR UR5, SR_CgaCtaId ;  /* 0x00000000000579c3 */ /* 0x002e620000008800 */
[----:B------:R-:W-:Y:S01]  /*03d0*/  UMOV UR4, 0x400 ;  /* 0x0000040000047882 */ /* 0x000fe20000000000 */
[----:B------:R-:W-:Y:S01]  /*03e0*/  UMOV UR6, 0x1 ;  /* 0x0000000100067882 */ /* 0x000fe20000000000 */
[----:B------:R-:W-:Y:S01]  /*03f0*/  UMOV UR11, 0x100 ;  /* 0x00000100000b7882 */ /* 0x000fe20000000000 */
[----:B------:R-:W-:-:S04]  /*0400*/  UIADD3 UR6, -UR6, 0x100000, URZ ;  /* 0x0010000006067890 */ /* 0x000fc8000fffe13f */
[----:B------:R-:W-:Y:S02]  /*0410*/  USHF.L.U32 UR7, UR6, 0xb, URZ ;  /* 0x0000000b06077899 */ /* 0x000fe4000800063f */
[----:B------:R-:W-:Y:S01]  /*0420*/  USHF.L.U32 UR6, UR6, 0x1, URZ ;  /* 0x0000000106067899 */ /* 0x000fe2000800063f */
[----:B------:R-:W-:Y:S01]  /*0430*/  ELECT P0, URZ, PT ;  /* 0x00000000003f782f */ /* 0x000fe20003800000 */
[----:B-1----:R-:W-:Y:S02]  /*0440*/  ULEA UR9, UR5, UR4, 0x18 ;  /* 0x0000000405097291 */ /* 0x002fe4000f8ec03f */
[----:B------:R-:W-:-:S04]  /*0450*/  UIADD3 UR4, -UR11, 0x100000, URZ ;  /* 0x001000000b047890 */ /* 0x000fc8000fffe13f */
[----:B------:R-:W-:Y:S02]  /*0460*/  USHF.L.U32 UR5, UR4, 0xb, URZ ;  /* 0x0000000b04057899 */ /* 0x000fe4000800063f */
[----:B------:R-:W-:Y:S01]  /*0470*/  USHF.L.U32 UR4, UR4, 0x1, URZ ;  /* 0x0000000104047899 */ /* 0x000fe2000800063f */
[----:B------:R-:W1:Y:S03]  /*0480*/  FENCE.VIEW.ASYNC.S ;  /* 0x00000000000073c6 */ /* 0x000e660000000000 */
[----:B-1----:R1:W1:Y:S08]  /*0490*/  SYNCS.EXCH.64 URZ, [UR9+0x38000], UR6 ;  /* 0x03800006093f75b2 */ /* 0x0022700008000100 */
[----:B------:R1:W1:Y:S01]  /*04a0*/  SYNCS.EXCH.64 URZ, [UR9+0x38028], UR4 ;  /* 0x03802804093f75b2 */ /* 0x0002620008000100 */
        /* <DEDUP_REMOVED lines=8> */
[----:B------:R-:W-:Y:S01]  /*0530*/  NOP ;  /* 0x0000000000007918 */ /* 0x000fe20000000000 */
.L_x_3:
        /* <DEDUP_REMOVED lines=21> */
[----:B------:R-:W-:Y:S01]  /*0690*/  NOP ;  /* 0x0000000000007918 */ /* 0x000fe20000000000 */
.L_x_4:
[----:B------:R-:W5:Y:S01]  /*06a0*/  SHFL.IDX PT, R4, R3, RZ, 0x1f ;  /* 0x00001fff03047589 */ /* 0x000f6200000e0000 */
[----:B------:R-:W-:Y:S01]  /*06b0*/  ELECT P0, URZ, PT ;  /* 0x00000000003f782f */ /* 0x000fe20003800000 */
[----:B------:R-:W-:Y:S01]  /*06c0*/  NOP ;  /* 0x0000000000007918 */ /* 0x000fe20000000000 */
[----:B-1----:R-:W-:Y:S02]  /*06d0*/  UMOV UR4, 0x80 ;  /* 0x0000008000047882 */ /* 0x002fe40000000000 */
[C---:B-----5:R-:W-:Y:S02]  /*06e0*/  ISETP.NE.OR P0, PT, R4.reuse, RZ, !P0 ;  /* 0x000000ff0400720c */ /* 0x060fe40004705670 */
[----:B------:R-:W-:-:S11]  /*06f0*/  ISETP.NE.AND P2, PT, R4, RZ, PT ;  /* 0x000000ff0400720c */ /* 0x000fd60003f45270 */
[----:B------:R-:W-:Y:S01]  /*0700*/  VOTEU.ALL UP0, P0 ;  /* 0x00000000003f7886 */ /* 0x000fe20000000000 */
[----:B------:R-:W-:Y:S01]  /*0710*/  VOTEU.ALL UP2, P0 ;  /* 0x00000000003f7886 */ /* 0x000fe20000040000 */
[----:B------:R-:W-:Y:S01]  /*0720*/  VOTEU.ALL UP3, P0 ;  /* 0x00000000003f7886 */ /* 0x000fe20000060000 */
[----:B------:R-:W-:Y:S02]  /*0730*/  VOTEU.ALL UP4, P0 ;  /* 0x00000000003f7886 */ /* 0x000fe40000080000 */
[----:B------:R-:W1:Y:S01]  /*0740*/  @!UP0 S2UR UR7, SR_CgaCtaId ;  /* 0x00000000000789c3 */ /* 0x000e620000008800 */
[----:B------:R-:W-:Y:S01]  /*0750*/  @!UP0 UMOV UR6, 0x400 ;  /* 0x0000040000068882 */ /* 0x000fe20000000000 */
[----:B------:R-:W-:-:S04]  /*0760*/  @!UP0 UIADD3 UR4, -UR4, 0x100000, URZ ;  /* 0x0010000004048890 */ /* 0x000fc8000fffe13f */
[----:B------:R-:W-:Y:S02]  /*0770*/  @!UP0 USHF.L.U32 UR5, UR4, 0xb, URZ ;  /* 0x0000000b04058899 */ /* 0x000fe4000800063f */
[----:B------:R-:W-:Y:S02]  /*0780*/  @!UP0 USHF.L.U32 UR4, UR4, 0x1, URZ ;  /* 0x0000000104048899 */ /* 0x000fe4000800063f */
[----:B-1----:R-:W-:Y:S01]  /*0790*/  @!UP0 ULEA UR6, UR7, UR6, 0x18 ;  /* 0x0000000607068291 */ /* 0x002fe2000f8ec03f */
[----:B------:R-:W-:Y:S01]  /*07a0*/  VOTEU.ALL UP0, P0 ;  /* 0x00000000003f7886 */ /* 0x000fe20000000000 */
[----:B------:R-:W1:Y:S10]  /*07b0*/  FENCE.VIEW.ASYNC.S ;  /* 0x00000000000073c6 */ /* 0x000e740000000000 */
[----:B-1----:R1:W1:Y:S01]  /*07c0*/  @!UP0 SYNCS.EXCH.64 URZ, [UR6+0x38090], UR4 ;  /* 0x03809004063f85b2 */ /* 0x0022620008000100 */
[----:B------:R1:W1:Y:S01]  /*07d0*/  @!UP2 SYNCS.EXCH.64 URZ, [UR6+0x38098], UR4 ;  /* 0x03809804063fa5b2 */ /* 0x0002620008000100 */
[----:B------:R1:W1:Y:S01]  /*07e0*/  @!UP3 SYNCS.EXCH.64 URZ, [UR6+0x380a0], UR4 ;  /* 0x0380a004063fb5b2 */ /* 0x0002620008000100 */
[----:B------:R1:W1:Y:S01]  /*07f0*/  @!UP4 SYNCS.EXCH.64 URZ, [UR6+0x380a8], UR4 ;  /* 0x0380a804063fc5b2 */ /* 0x0002620008000100 */
[----:B------:R-:W-:Y:S01]  /*0800*/  NOP ;  /* 0x0000000000007918 */ /* 0x000fe20000000000 */
[----:B------:R-:W-:Y:S05]  /*0810*/  @P2 BRA `(.L_x_5) ;  /* 0x0000000000582947 */ /* 0x000fea0003800000 */
[----:B-1----:R-:W1:Y:S01]  /*0820*/  S2UR UR5, SR_CgaCtaId ;  /* 0x00000000000579c3 */ /* 0x002e620000008800 */
[----:B------:R-:W-:Y:S01]  /*0830*/  UMOV UR4, 0x400 ;  /* 0x0000040000047882 */ /* 0x000fe20000000000 */
[----:B------:R-:W-:Y:S01]  /*0840*/  UMOV UR6, 0x20 ;  /* 0x0000002000067882 */ /* 0x000fe20000000000 */
[----:B------:R-:W-:Y:S01]  /*0850*/  UMOV UR7, 0x80 ;  /* 0x0000008000077882 */ /* 0x000fe20000000000 */
[----:B------:R-:W-:Y:S01]  /*0860*/  ELECT P0, URZ, PT ;  /* 0x00000000003f782f */ /* 0x000fe20003800000 */
[----:B-1----:R-:W-:Y:S02]  /*0870*/  ULEA UR9, UR5, UR4, 0x18 ;  /* 0x0000000405097291 */ /* 0x002fe4000f8ec03f */
[----:B------:R-:W-:-:S04]  /*0880*/  UIADD3 UR4, -UR6, 0x100000, URZ ;  /* 0x0010000006047890 */ /* 0x000fc8000fffe13f */
[----:B------:R-:W-:Y:S02]  /*0890*/  USHF.L.U32 UR5, UR4, 0xb, URZ ;  /* 0x0000000b04057899 */ /* 0x000fe4000800063f */
[----:B------:R-:W-:Y:S02]  /*08a0*/  USHF.L.U32 UR4, UR4, 0x1, URZ ;  /* 0x0000000104047899 */ /* 0x000fe4000800063f */
        /* <DEDUP_REMOVED lines=13> */
.L_x_5:
[----:B-1----:R-:W-:Y:S01]  /*0980*/  R2UR UR4, R2 ;  /* 0x00000000020472ca */ /* 0x002fe200000e0000 */
[----:B------:R-:W-:Y:S01]  /*0990*/  NOP ;  /* 0x0000000000007918 */ /* 0x000fe20000000000 */
[----:B------:R-:W-:Y:S01]  /*09a0*/  MOV R3, UR8 ;  /* 0x0000000800037c02 */ /* 0x000fe20008000f00 */
[----:B--234-:R-:W-:Y:S03]  /*09b0*/  BAR.SYNC.DEFER_BLOCKING 0x0 ;  /* 0x0000000000007b1d */ /* 0x01cfe60000010000 */
[----:B------:R-:W-:-:S07]  /*09c0*/  ISETP.EQ.AND P2, PT, R3, 0x1, P1 ;  /* 0x000000010300780c */ /* 0x000fce0000f42270 */
[----:B------:R-:W-:-:S13]  /*09d0*/  ISETP.NE.AND P0, PT, RZ, UR4, PT ;  /* 0x00000004ff007c0c */ /* 0x000fda000bf05270 */
[----:B------:R-:W-:Y:S05]  /*09e0*/  @!P0 BRA `(.L_x_6) ;  /* 0x000000a4000c8947 */ /* 0x000fea0003800000 */
[----:B------:R-:W-:-:S06]  /*09f0*/  UISETP.GT.U32.AND UP0, UPT, UR10, 0x3, UPT ;  /* 0x000000030a00788c */ /* 0x000fcc000bf04070 */
[----:B------:R-:W-:-:S13]  /*0a00*/  PLOP3.LUT P0, PT, PT, PT, UP0, 0x80, 0x0 ;  /* 0x000000000000781c */ /* 0x000fda0003f0f008 */
[----:B------:R-:W-:Y:S05]  /*0a10*/  @P0 EXIT ;  /* 0x000000000000094d */ /* 0x000fea0003800000 */
.L_x_7:
[----:B------:R-:W-:-:S08]  /*0a20*/  NOP ;  /* 0x0000000000007918 */ /* 0x000fd00000000000 */
[----:B------:R-:W1:Y:S02]  /*0a30*/  USETMAXREG.TRY_ALLOC.CTAPOOL UP0, 0xf0 ;  /* 0x000000f0000079c8 */ /* 0x000e640008000600 */
[----:B-1----:R-:W-:-:S13]  /*0a40*/  PLOP3.LUT P0, PT, PT, PT, UP0, 0x80, 0x0 ;  /* 0x000000000000781c */ /* 0x002fda0003f0f008 */
[----:B------:R-:W-:Y:S05]  /*0a50*/  @!P0 BRA `(.L_x_7) ;  /* 0xfffffffc00f08947 */ /* 0x000fea000383ffff */
[----:B------:R-:W-:Y:S01]  /*0a60*/  R2UR UR4, R2 ;  /* 0x00000000020472ca */ /* 0x000fe200000e0000 */
[----:B------:R-:W1:Y:S01]  /*0a70*/  S2UR UR5, SR_CTAID.X ;  /* 0x00000000000579c3 */ /* 0x000e620000002500 */
[----:B------:R-:W-:-:S11]  /*0a80*/  UMOV UR11, URZ ;  /* 0x0000003f000b7c82 */ /* 0x000fd60008000000 */
[----:B------:R-:W-:-:S03]  /*0a90*/  UISETP.NE.AND UP0, UPT, UR4, 0x1, UPT ;  /* 0x000000010400788c */ /* 0x000fc6000bf05270 */
[----:B------:R-:W-:-:S03]  /*0aa0*/  UMOV UR4, URZ ;  /* 0x0000003f00047c82 */ /* 0x000fc60008000000 */
[----:B------:R-:W-:-:S13]  /*0ab0*/  PLOP3.LUT P0, PT, PT, PT, UP0, 0x80, 0x0 ;  /* 0x000000000000781c */ /* 0x000fda0003f0f008 */
[----:B-1----:R-:W-:Y:S05]  /*0ac0*/  @!P0 BRA `(.L_x_8) ;  /* 0x0000000000488947 */ /* 0x002fea0003800000 */
[----:B------:R-:W-:Y:S01]  /*0ad0*/  R2UR UR6, R2 ;  /* 0x00000000020672ca */ /* 0x000fe200000e0000 */
[----:B------:R-:W-:-:S12]  /*0ae0*/  UMOV UR11, 0x1 ;  /* 0x00000001000b7882 */ /* 0x000fd80000000000 */
[----:B------:R-:W-:-:S06]  /*0af0*/  UISETP.NE.AND UP0, UPT, UR6, 0x2, UPT ;  /* 0x000000020600788c */ /* 0x000fcc000bf05270 */
[----:B------:R-:W-:-:S13]  /*0b00*/  PLOP3.LUT P1, PT, PT, PT, UP0, 0x80, 0x0 ;  /* 0x000000000000781c */ /* 0x000fda0003f2f008 */
[----:B------:R-:W-:Y:S05]  /*0b10*/  @!P1 BRA `(.L_x_8) ;  /* 0x0000000000349947 */ /* 0x000fea0003800000 */
[----:B------:R-:W-:-:S13]  /*0b20*/  R2UR UR4, R2 ;  /* 0x00000000020472ca */ /* 0x000fda00000e0000 */
[----:B------:R-:W-:-:S06]  /*0b30*/  UISETP.NE.AND UP0, UPT, UR4, 0x3, UPT ;  /* 0x000000030400788c */ /* 0x000fcc000bf05270 */
[----:B------:R-:W-:-:S13]  /*0b40*/  PLOP3.LUT P1, PT, PT, PT, UP0, 0x80, 0x0 ;  /* 0x000000000000781c */ /* 0x000fda0003f2f008 */
[----:B------:R-:W-:Y:S05]  /*0b50*/  @!P1 BRA `(.L_x_9) ;  /* 0x00000000001c9947 */ /* 0x000fea0003800000 */
[----:B------:R-:W-:-:S13]  /*0b60*/  R2UR UR4, R2 ;  /* 0x00000000020472ca */ /* 0x000fda00000e0000 */
[----:B------:R-:W-:-:S11]  /*0b70*/  UISETP.NE.AND UP0, UPT, UR4, 0x4, UPT ;  /* 0x000000040400788c */ /* 0x000fd6000bf05270 */
[----:B------:R-:W-:Y:S01]  /*0b80*/  @!UP0 UMOV UR4, 0x1 ;  /* 0x0000000100048882 */ /* 0x000fe20000000000 */
[----:B------:R-:W-:Y:S01]  /*0b90*/  @!UP0 UMOV UR11, 0x1 ;  /* 0x00000001000b8882 */ /* 0x000fe20000000000 */
[----:B------:R-:W-:Y:S01]  /*0ba0*/  @UP0 UMOV UR4, URZ ;  /* 0x0000003f00040c82 */ /* 0x000fe20008000000 */
[----:B------:R-:W-:Y:S01]  /*0bb0*/  @UP0 UMOV UR11, URZ ;  /* 0x0000003f000b0c82 */ /* 0x000fe20008000000 */
[----:B------:R-:W-:Y:S05]  /*0bc0*/  BRA `(.L_x_8) ;  /* 0x0000000000087947 */ /* 0x000fea0003800000 */
.L_x_9:
[----:B------:R-:W-:Y:S01]  /*0bd0*/  UMOV UR4, 0x1 ;  /* 0x0000000100047882 */ /* 0x000fe20000000000 */
[----:B------:R-:W-:-:S05]  /*0be0*/  UMOV UR11, URZ ;  /* 0x0000003f000b7c82 */ /* 0x000fca0008000000 */
.L_x_8:
[----:B------:R-:W-:Y:S05]  /*0bf0*/  @!P0 BRA `(.L_x_10) ;  /* 0x0000000000588947 */ /* 0x000fea0003800000 */
[----:B------:R-:W-:-:S13]  /*0c00*/  R2UR UR6, R2 ;  /* 0x00000000020672ca */ /* 0x000fda00000e0000 */
[----:B------:R-:W-:-:S06]  /*0c10*/  UISETP.NE.AND UP0, UPT, UR6, 0x2, UPT ;  /* 0x000000020600788c */ /* 0x000fcc000bf05270 */
[----:B------:R-:W-:-:S13]  /*0c20*/  PLOP3.LUT P0, PT, PT, PT, UP0, 0x80, 0x0 ;  /* 0x000000000000781c */ /* 0x000fda0003f0f008 */
[----:B------:R-:W-:Y:S05]  /*0c30*/  @!P0 BRA `(.L_x_11) ;  /* 0x00000000003c8947 */ /* 0x000fea0003800000 */
[----:B------:R-:W-:-:S13]  /*0c40*/  R2UR UR6, R2 ;  /* 0x00000000020672ca */ /* 0x000fda00000e0000 */
[----:B------:R-:W-:-:S06]  /*0c50*/  UISETP.NE.AND UP0, UPT, UR6, 0x3, UPT ;  /* 0x000000030600788c */ /* 0x000fcc000bf05270 */
[----:B------:R-:W-:-:S13]  /*0c60*/  PLOP3.LUT P0, PT, PT, PT, UP0, 0x80, 0x0 ;  /* 0x000000000000781c */ /* 0x000fda0003f0f008 */
[----:B------:R-:W-:Y:S05]  /*0c70*/  @!P0 BRA `(.L_x_12) ;  /* 0x0000000000208947 */ /* 0x000fea0003800000 */
[----:B------:R-:W-:Y:S02]  /*0c80*/  R2UR UR6, R2 ;  /* 0x00000000020672ca */ /* 0x000fe400000e0000 */
[----:B------:R-:W-:-:S11]  /*0c90*/  MOV R16, UR5 ;  /* 0x0000000500107c02 */ /* 0x000fd60008000f00 */
[----:B------:R-:W-:-:S06]  /*0ca0*/  UISETP.NE.AND UP0, UPT, UR6, 0x4, UPT ;  /* 0x000000040600788c */ /* 0x000fcc000bf05270 */
[----:B------:R-:W-:-:S13]  /*0cb0*/  PLOP3.LUT P0, PT, PT, PT, UP0, 0x80, 0x0 ;  /* 0x000000000000781c */ /* 0x000fda0003f0f008 */
[----:B------:R-:W-:Y:S05]  /*0cc0*/  @P0 BRA `(.L_x_13) ;  /* 0x00000000002c0947 */ /* 0x000fea0003800000 */
[----:B------:R-:W-:-:S06]  /*0cd0*/  ULEA UR6, UR5, 0x3, 0x1 ;  /* 0x0000000305067891 */ /* 0x000fcc000f8e083f */
[----:B------:R-:W-:Y:S01]  /*0ce0*/  MOV R16, UR6 ;  /* 0x0000000600107c02 */ /* 0x000fe20008000f00 */
[----:B------:R-:W-:Y:S06]  /*0cf0*/  BRA `(.L_x_13) ;  /* 0x0000000000207947 */ /* 0x000fec0003800000 */
.L_x_12:
[----:B------:R-:W-:-:S06]  /*0d00*/  ULEA UR6, UR5, 0x2, 0x1 ;  /* 0x0000000205067891 */ /* 0x000fcc000f8e083f */
[----:B------:R-:W-:Y:S01]  /*0d10*/  MOV R16, UR6 ;  /* 0x0000000600107c02 */ /* 0x000fe20008000f00 */
[----:B------:R-:W-:Y:S06]  /*0d20*/  BRA `(.L_x_13) ;  /* 0x0000000000147947 */ /* 0x000fec0003800000 */
.L_x_11:
[----:B------:R-:W-:-:S06]  /*0d30*/  ULEA UR6, UR5, 0x1, 0x1 ;  /* 0x0000000105067891 */ /* 0x000fcc000f8e083f */
[----:B------:R-:W-:Y:S01]  /*0d40*/  MOV R16, UR6 ;  /* 0x0000000600107c02 */ /* 0x000fe20008000f00 */
[----:B------:R-:W-:Y:S06]  /*0d50*/  BRA `(.L_x_13) ;  /* 0x0000000000087947 */ /* 0x000fec0003800000 */
.L_x_10:
[----:B------:R-:W-:-:S06]  /*0d60*/  USHF.L.U32 UR6, UR5, 0x1, URZ ;  /* 0x0000000105067899 */ /* 0x000fcc000800063f */
[----:B------:R-:W-:-:S07]  /*0d70*/  MOV R16, UR6 ;  /* 0x0000000600107c02 */ /* 0x000fce0008000f00 */
.L_x_13:
[----:B------:R-:W1:Y:S01]  /*0d80*/  LDC R3, c[0x0][0x28c] ;  /* 0x0000a300ff037b82 */ /* 0x000e620000000800 */
[----:B------:R-:W-:Y:S02]  /*0d90*/  ULOP3.LUT UR6, UR14, 0x1, URZ, 0xfc, !UPT ;  /* 0x000000010e067892 */ /* 0x000fe4000f8efc3f */
[----:B------:R-:W-:Y:S02]  /*0da0*/  ULEA UR5, UR5, 0xbf, 0x7 ;  /* 0x000000bf05057891 */ /* 0x000fe4000f8e383f */
[----:B------:R-:W-:Y:S02]  /*0db0*/  UISETP.NE.AND UP0, UPT, UR6, 0x3, UPT ;  /* 0x000000030600788c */ /* 0x000fe4000bf05270 */
[----:B------:R-:W-:-:S04]  /*0dc0*/  USHF.R.U32.HI UR5, URZ, 0x6, UR5 ;  /* 0x000000063f057899 */ /* 0x000fc80008011605 */
[----:B------:R-:W-:Y:S02]  /*0dd0*/  PLOP3.LUT P0, PT, PT, PT, UP0, 0x80, 0x0 ;  /* 0x000000000000781c */ /* 0x000fe40003f0f008 */
[----:B-1----:R-:W-:-:S04]  /*0de0*/  IADD3 R3, R3, 0x3f, RZ ;  /* 0x0000003f03037810 */ /* 0x002fc80007ffe0ff */
[----:B------:R-:W-:-:S04]  /*0df0*/  SHF.R.S32.HI R4, RZ, 0x1f, R3 ;  /* 0x0000001fff047819 */ /* 0x000fc80000011403 */
[----:B------:R-:W-:-:S04]  /*0e00*/  LEA.HI R4, R4, R3, RZ, 0x6 ;  /* 0x0000000304047211 */ /* 0x000fc800078f30ff */
[----:B------:R-:W-:-:S04]  /*0e10*/  SHF.R.S32.HI R4, RZ, 0x6, R4 ;  /* 0x00000006ff047819 */ /* 0x000fc80000011404 */
[----:B------:R-:W-:Y:S01]  /*0e20*/  VIMNMX R19, R4, UR5, PT ;  /* 0x0000000504137c48 */ /* 0x000fe2000bfe0100 */
[----:B------:R-:W-:Y:S06]  /*0e30*/  @!P0 BRA `(.L_x_14) ;  /* 0x0000000000048947 */ /* 0x000fec0003800000 */
[----:B------:R-:W-:Y:S01]  /*0e40*/  BPT.TRAP 0x1 ;  /* 0x000000040000795c */ /* 0x000fe20000300000 */
.L_x_14:
[----:B------:R-:W1:Y:S01]  /*0e50*/  S2UR UR5, SR_CgaCtaId ;  /* 0x00000000000579c3 */ /* 0x000e620000008800 */
[----:B------:R-:W-:Y:S01]  /*0e60*/  UMOV UR60, 0x400 ;  /* 0x00000400003c7882 */ /* 0x000fe20000000000 */
[----:B------:R-:W-:Y:S02]  /*0e70*/  MOV R7, UR4 ;  /* 0x0000000400077c02 */ /* 0x000fe40008000f00 */
[----:B------:R-:W-:Y:S02]  /*0e80*/  SHF.R.S32.HI R3, RZ, 0x1f, R0 ;  /* 0x0000001fff037819 */ /* 0x000fe40000011400 */
[----:B------:R-:W-:Y:S02]  /*0e90*/  SHF.L.U32 R7, R7, 0x1f, RZ ;  /* 0x0000001f07077819 */ /* 0x000fe400000006ff */
[----:B------:R-:W-:Y:S02]  /*0ea0*/  LEA.HI R3, R3, R0, RZ, 0x7 ;  /* 0x0000000003037211 */ /* 0x000fe400078f38ff */
[----:B------:R-:W-:-:S02]  /*0eb0*/  R2UR UR6, R16 ;  /* 0x00000000100672ca */ /* 0x000fc400000e0000 */
[----:B------:R-:W-:-:S04]  /*0ec0*/  LOP3.LUT R3, R3, 0xffffff80, RZ, 0xc0, !PT ;  /* 0xffffff8003037812 */ /* 0x000fc800078ec0ff */
[----:B------:R-:W-:-:S04]  /*0ed0*/  IADD3 R3, -R3, R0, RZ ;  /* 0x0000000003037210 */ /* 0x000fc80007ffe1ff */
[----:B------:R-:W-:Y:S01]  /*0ee0*/  SHF.R.S32.HI R0, RZ, 0x1f, R3 ;  /* 0x0000001fff007819 */ /* 0x000fe20000011403 */
[----:B-1----:R-:W-:-:S03]  /*0ef0*/  ULEA UR60, UR5, UR60, 0x18 ;  /* 0x0000003c053c7291 */ /* 0x002fc6000f8ec03f */
[CC--:B------:R-:W-:Y:S02]  /*0f00*/  LEA.HI R4, R0.reuse, R3.reuse, RZ, 0x2 ;  /* 0x0000000300047211 */ /* 0x0c0fe400078f10ff */
[----:B------:R-:W-:Y:S01]  /*0f10*/  LEA.HI R0, R0, R3, RZ, 0x5 ;  /* 0x0000000300007211 */ /* 0x000fe200078f28ff */
[----:B------:R-:W-:Y:S01]  /*0f20*/  ULEA UR5, UR11, UR60, 0x3 ;  /* 0x0000003c0b057291 */ /* 0x000fe2000f8e183f */
[--C-:B------:R-:W-:Y:S02]  /*0f30*/  SHF.R.S32.HI R5, RZ, 0x2, R4.reuse ;  /* 0x00000002ff057819 */ /* 0x100fe40000011404 */
[----:B------:R-:W-:Y:S02]  /*0f40*/  SHF.R.S32.HI R6, RZ, 0x1f, R4 ;  /* 0x0000001fff067819 */ /* 0x000fe40000011404 */
[----:B------:R-:W-:Y:S02]  /*0f50*/  LOP3.LUT R4, R4, 0x7ffffffc, RZ, 0xc0, !PT ;  /* 0x7ffffffc04047812 */ /* 0x000fe400078ec0ff */
[----:B------:R-:W-:-:S02]  /*0f60*/  LEA.HI R6, R6, R5, RZ, 0x3 ;  /* 0x0000000506067211 */ /* 0x000fc400078f18ff */
[----:B------:R-:W1:Y:S01]  /*0f70*/  SYNCS.PHASECHK.TRANS64.TRYWAIT P1, [UR5+0x38050], R7 ;  /* 0x03805007ff0075a7 */ /* 0x000e620008020145 */
[----:B------:R-:W-:Y:S02]  /*0f80*/  IADD3 R4, R3, -R4, RZ ;  /* 0x8000000403047210 */ /* 0x000fe40007ffe0ff */
[----:B------:R-:W-:-:S04]  /*0f90*/  LOP3.LUT R6, R6, 0xfffffff8, RZ, 0xc0, !PT ;  /* 0xfffffff806067812 */ /* 0x000fc800078ec0ff */
[----:B------:R-:W-:Y:S02]  /*0fa0*/  IADD3 R6, R5, -R6, RZ ;  /* 0x8000000605067210 */ /* 0x000fe40007ffe0ff */
[----:B------:R-:W-:-:S04]  /*0fb0*/  SHF.R.S32.HI R5, RZ, 0x5, R0 ;  /* 0x00000005ff057819 */ /* 0x000fc80000011400 */
[----:B------:R-:W-:Y:S02]  /*0fc0*/  LEA R3, R5, R6, 0x4 ;  /* 0x0000000605037211 */ /* 0x000fe400078e20ff */
[----:B------:R-:W-:Y:S01]  /*0fd0*/  MOV R6, UR6 ;  /* 0x0000000600067c02 */ /* 0x000fe20008000f00 */
[----:B-1----:R-:W-:Y:S06]  /*0fe0*/  @!P1 BRA `(.L_x_15) ;  /* 0x000000b4009c9947 */ /* 0x002fec0003800000 */
.L_x_113:
[----:B------:R-:W-:Y:S02]  /*0ff0*/  SHF.L.U32 R17, R4, 0x1, RZ ;  /* 0x0000000104117819 */ /* 0x000fe400000006ff */
[----:B------:R-:W-:Y:S01]  /*1000*/  LEA R3, R6, R3, 0x6 ;  /* 0x0000000306037211 */ /* 0x000fe200078e30ff */
[----:B------:R-:W-:Y:S06]  /*1010*/  @!P0 BRA `(.L_x_16) ;  /* 0x0000000000048947 */ /* 0x000fec0003800000 */
[----:B------:R-:W-:Y:S01]  /*1020*/  BPT.TRAP 0x1 ;  /* 0x000000040000795c */ /* 0x000fe20000300000 */
.L_x_16:
[----:B------:R-:W-:Y:S01]  /*1030*/  SHF.L.U32 R21, RZ, 0x1f, RZ ;  /* 0x0000001fff157819 */ /* 0x000fe200000006ff */
[----:B------:R-:W-:Y:S01]  /*1040*/  UIADD3 UR18, UR60, 0x38090, URZ ;  /* 0x000380903c127890 */ /* 0x000fe2000fffe03f */
[----:B------:R-:W-:Y:S02]  /*1050*/  ISETP.NE.AND P2, PT, RZ, UR10, PT ;  /* 0x0000000aff007c0c */ /* 0x000fe4000bf45270 */
[----:B------:R-:W2:Y:S02]  /*1060*/  SYNCS.PHASECHK.TRANS64.TRYWAIT P1, [UR60+0x38000], R21 ;  /* 0x03800015ff0075a7 */ /* 0x000ea4000802017c */
[----:B--2---:R-:W-:Y:S09]  /*1070*/  @!P1 BRA `(.L_x_17) ;  /* 0x000000b400909947 */ /* 0x004ff20003800000 */
.L_x_114:
[----:B------:R-:W-:Y:S02]  /*1080*/  R2UR UR4, R2 ;  /* 0x00000000020472ca */ /* 0x000fe400000e0000 */
[----:B-1----:R-:W-:-:S04]  /*1090*/  SEL R0, RZ, 0x1, P2 ;  /* 0x00000001ff007807 */ /* 0x002fc80001000000 */
[----:B------:R-:W-:-:S07]  /*10a0*/  SHF.L.U32 R0, R0, 0x1f, RZ ;  /* 0x0000001f00007819 */ /* 0x000fce00000006ff */
[----:B------:R-:W-:-:S06]  /*10b0*/  ULEA UR4, UR4, UR18, 0x3 ;  /* 0x0000001204047291 */ /* 0x000fcc000f8e183f */
[----:B------:R-:W-:-:S03]  /*10c0*/  MOV R12, UR4 ;  /* 0x00000004000c7c02 */ /* 0x000fc60008000f00 */
[----:B------:R-:W1:Y:S02]  /*10d0*/  SYNCS.PHASECHK.TRANS64.TRYWAIT P1, [UR4+-0x8], R0 ;  /* 0xfffff800ff0075a7 */ /* 0x000e640008020144 */
[----:B-1----:R-:W-:Y:S05]  /*10e0*/  @!P1 BRA `(.L_x_18) ;  /* 0x000000b4008c9947 */ /* 0x002fea0003800000 */
.L_x_115:
[----:B------:R-:W-:Y:S01]  /*10f0*/  USHF.R.U32.HI UR4, URZ, 0x4, UR60 ;  /* 0x000000043f047899 */ /* 0x000fe2000801163c */
[----:B------:R-:W-:Y:S01]  /*1100*/  WARPGROUP.ARRIVE ;  /* 0x00000000000079c5 */ /* 0x000fe20000000000 */
[----:B------:R-:W-:Y:S01]  /*1110*/  UIADD3 UR5, UR60, 0x10000, URZ ;  /* 0x000100003c057890 */ /* 0x000fe2000fffe03f */
[C---:B-1----:R-:W-:Y:S01]  /*1120*/  IADD3 R0, R3.reuse, 0x8, RZ ;  /* 0x0000000803007810 */ /* 0x042fe20007ffe0ff */
[----:B------:R-:W-:Y:S01]  /*1130*/  ULOP3.LUT UR4, UR4, 0x3fff, URZ, 0xc0, !UPT ;  /* 0x00003fff04047892 */ /* 0x000fe2000f8ec03f */
[-C--:B------:R-:W-:Y:S01]  /*1140*/  ISETP.GE.AND P3, PT, R3, R17.reuse, PT ;  /* 0x000000110300720c */ /* 0x080fe20003f66270 */
[----:B------:R-:W-:Y:S01]  /*1150*/  USHF.R.U32.HI UR5, URZ, 0x4, UR5 ;  /* 0x000000043f057899 */ /* 0x000fe20008011605 */
[CC--:B------:R-:W-:Y:S01]  /*1160*/  ISETP.GE.AND P5, PT, R0.reuse, R17.reuse, PT ;  /* 0x000000110000720c */ /* 0x0c0fe20003fa6270 */
[----:B------:R-:W-:Y:S01]  /*1170*/  ULOP3.LUT UR4, UR4, 0x10000, URZ, 0xfc, !UPT ;  /* 0x0001000004047892 */ /* 0x000fe2000f8efc3f */
[----:B------:R-:W-:Y:S01]  /*1180*/  ISETP.GT.AND P1, PT, R0, R17, PT ;  /* 0x000000110000720c */ /* 0x000fe20003f24270 */
[----:B------:R-:W-:Y:S01]  /*1190*/  ULOP3.LUT UR15, UR5, 0x3fff, URZ, 0xc0, !UPT ;  /* 0x00003fff050f7892 */ /* 0x000fe2000f8ec03f */
[C---:B------:R-:W-:Y:S01]  /*11a0*/  IADD3 R20, R17.reuse, 0x10, RZ ;  /* 0x0000001011147810 */ /* 0x040fe20007ffe0ff */
[----:B------:R-:W-:Y:S01]  /*11b0*/  ULEA UR11, UR11, UR4, 0xb ;  /* 0x000000040b0b7291 */ /* 0x000fe2000f8e583f */
[C---:B------:R-:W-:Y:S01]  /*11c0*/  IADD3 R14, R17.reuse, 0x8, RZ ;  /* 0x00000008110e7810 */ /* 0x040fe20007ffe0ff */
[----:B------:R-:W-:Y:S01]  /*11d0*/  ULOP3.LUT UR61, UR15, 0x10000, URZ, 0xfc, !UPT ;  /* 0x000100000f3d7892 */ /* 0x000fe2000f8efc3f */
[----:B------:R-:W-:Y:S01]  /*11e0*/  IADD3 R18, R17, 0x9, RZ ;  /* 0x0000000911127810 */ /* 0x000fe20007ffe0ff */
[----:B------:R-:W-:Y:S01]  /*11f0*/  UMOV UR7, 0x40000040 ;  /* 0x4000004000077882 */ /* 0x000fe20000000000 */
[----:B------:R-:W-:Y:S01]  /*1200*/  UMOV UR9, 0x40000040 ;  /* 0x4000004000097882 */ /* 0x000fe20000000000 */
[----:B------:R-:W-:Y:S01]  /*1210*/  UMOV UR5, UR7 ;  /* 0x0000000700057c82 */ /* 0x000fe20008000000 */
[----:B------:R-:W-:Y:S01]  /*1220*/  UMOV UR6, UR11 ;  /* 0x0000000b00067c82 */ /* 0x000fe20008000000 */
[----:B------:R-:W-:Y:S01]  /*1230*/  MOV R5, UR7 ;  /* 0x0000000700057c02 */ /* 0x000fe20008000f00 */
[----:B------:R-:W-:Y:S01]  /*1240*/  UMOV UR4, UR6 ;  /* 0x0000000600047c82 */ /* 0x000fe20008000000 */
[----:B------:R-:W-:Y:S01]  /*1250*/  MOV R4, UR6 ;  /* 0x0000000600047c02 */ /* 0x000fe20008000f00 */
[----:B------:R-:W-:Y:S01]  /*1260*/  UMOV UR6, UR61 ;  /* 0x0000003d00067c82 */ /* 0x000fe20008000000 */
[----:B------:R-:W-:Y:S01]  /*1270*/  MOV R7, UR9 ;  /* 0x0000000900077c02 */ /* 0x000fe20008000f00 */
[----:B------:R-:W-:Y:S01]  /*1280*/  HGMMA.64x64x16.F32 R24, gdesc[UR4], RZ, !UPT, gsb0 ;  /* 0x00e00000041879f0 */ /* 0x000fe2000c0008ff */
[----:B------:R-:W-:Y:S01]  /*1290*/  UIADD3 UR4, UR11, 0x2, URZ ;  /* 0x000000020b047890 */ /* 0x000fe2000fffe03f */
[C---:B------:R-:W-:Y:S01]  /*12a0*/  ISETP.GE.AND P6, PT, R3.reuse, R20, PT ;  /* 0x000000140300720c */ /* 0x040fe20003fc6270 */
[----:B------:R-:W-:Y:S01]  /*12b0*/  UIADD3 UR6, UR61, 0x2, URZ ;  /* 0x000000023d067890 */ /* 0x000fe2000fffe03f */
[C---:B------:R-:W-:Y:S01]  /*12c0*/  ISETP.GE.AND P2, PT, R3.reuse, R14, PT ;  /* 0x0000000e0300720c */ /* 0x040fe20003f46270 */
[----:B------:R-:W-:Y:S01]  /*12d0*/  UMOV UR5, UR9 ;  /* 0x0000000900057c82 */ /* 0x000fe20008000000 */
[----:B------:R-:W-:Y:S01]  /*12e0*/  UMOV UR7, 0x40000040 ;  /* 0x4000004000077882 */ /* 0x000fe20000000000 */
[----:B------:R-:W-:Y:S01]  /*12f0*/  UMOV UR9, 0x40000040 ;  /* 0x4000004000097882 */ /* 0x000fe20000000000 */
[----:B------:R-:W-:Y:S01]  /*1300*/  UMOV UR8, UR4 ;  /* 0x0000000400087c82 */ /* 0x000fe20008000000 */
[----:B------:R-:W-:Y:S01]  /*1310*/  MOV R9, UR9 ;  /* 0x0000000900097c02 */ /* 0x000fe20008000f00 */
[----:B------:R-:W-:Y:S01]  /*1320*/  UMOV UR4, UR8 ;  /* 0x0000000800047c82 */ /* 0x000fe20008000000 */
[----:B------:R-:W-:Y:S01]  /*1330*/  MOV R6, UR8 ;  /* 0x0000000800067c02 */ /* 0x000fe20008000f00 */
[----:B------:R-:W-:Y:S01]  /*1340*/  UIADD3 UR12, UR11, 0x200, URZ ;  /* 0x000002000b0c7890 */ /* 0x000fe2000fffe03f */
[----:B------:R-:W-:Y:S01]  /*1350*/  ISETP.GE.AND P4, PT, R3, R18, PT ;  /* 0x000000120300720c */ /* 0x000fe20003f86270 */
[----:B------:R-:W-:Y:S01]  /*1360*/  UMOV UR13, 0x40000040 ;  /* 0x40000040000d7882 */ /* 0x000fe20000000000 */
[----:B------:R-:W-:Y:S01]  /*1370*/  UIADD3 UR16, UR11, 0x202, URZ ;  /* 0x000002020b107890 */ /* 0x000fe2000fffe03f */
[C---:B------:R-:W-:Y:S01]  /*1380*/  IADD3 R18, R17.reuse, 0x19, RZ ;  /* 0x0000001911127810 */ /* 0x040fe20007ffe0ff */
[----:B------:R-:W-:Y:S01]  /*1390*/  UMOV UR17, 0x40000040 ;  /* 0x4000004000117882 */ /* 0x000fe20000000000 */
[----:B------:R-:W-:Y:S01]  /*13a0*/  UIADD3 UR20, UR11, 0x204, URZ ;  /* 0x000002040b147890 */ /* 0x000fe2000fffe03f */
[----:B------:R-:W-:Y:S01]  /*13b0*/  IADD3 R14, R17, 0x11, RZ ;  /* 0x00000011110e7810 */ /* 0x000fe20007ffe0ff */
[----:B------:R-:W-:Y:S01]  /*13c0*/  UMOV UR21, 0x40000040 ;  /* 0x4000004000157882 */ /* 0x000fe20000000000 */
[----:B------:R-:W-:Y:S01]  /*13d0*/  UIADD3 UR24, UR11, 0x206, URZ ;  /* 0x000002060b187890 */ /* 0x000fe2000fffe03f */
        /* <DEDUP_REMOVED lines=15> */
[----:B------:R-:W-:Y:S01]  /*14d0*/  UMOV UR23, 0x40000040 ;  /* 0x4000004000177882 */ /* 0x000fe20000000000 */
[----:B------:R-:W-:Y:S01]  /*14e0*/  USHF.L.U32 UR10, UR10, 0x3, URZ ;  /* 0x000000030a0a7899 */ /* 0x000fe2000800063f */
[----:B------:R-:W-:-:S03]  /*14f0*/  MOV R11, UR23 ;  /* 0x00000017000b7c02 */ /* 0x000fc60008000f00 */
[----:B------:R-:W-:Y:S01]  /*1500*/  ULOP3.LUT UR10, UR10, 0x8, URZ, 0xc, !UPT ;  /* 0x000000080a0a7892 */ /* 0x000fe2000f8e0c3f */
[----:B------:R-:W-:Y:S02]  /*1510*/  WARPGROUP.DEPBAR.LE gsb0, 0x0 ;  /* 0x00008000000079c5 */ /* 0x000fe40000010000 */
[----:B------:R-:W-:-:S06]  /*1520*/  WARPGROUP.ARRIVE ;  /* 0x00000000000079c5 */ /* 0x000fcc0000000000 */
[----:B------:R-:W-:Y:S01]  /*1530*/  HGMMA.64x64x16.F32 R24, gdesc[UR4], R24, gsb0 ;  /* 0x00e00000041879f0 */ /* 0x000fe20008000818 */
[----:B------:R-:W-:Y:S02]  /*1540*/  UIADD3 UR4, UR11, 0x4, URZ ;  /* 0x000000040b047890 */ /* 0x000fe4000fffe03f */
[----:B------:R-:W-:Y:S01]  /*1550*/  UIADD3 UR6, UR61, 0x4, URZ ;  /* 0x000000043d067890 */ /* 0x000fe2000fffe03f */
[----:B------:R-:W-:Y:S01]  /*1560*/  UMOV UR5, UR9 ;  /* 0x0000000900057c82 */ /* 0x000fe20008000000 */
[----:B------:R-:W-:Y:S01]  /*1570*/  UMOV UR7, 0x40000040 ;  /* 0x4000004000077882 */ /* 0x000fe20000000000 */
[----:B------:R-:W-:Y:S02]  /*1580*/  UMOV UR9, 0x40000040 ;  /* 0x4000004000097882 */ /* 0x000fe40000000000 */
[----:B------:R-:W-:Y:S02]  /*1590*/  UMOV UR8, UR4 ;  /* 0x0000000400087c82 */ /* 0x000fe40008000000 */
[----:B------:R-:W-:Y:S01]  /*15a0*/  UMOV UR4, UR8 ;  /* 0x0000000800047c82 */ /* 0x000fe20008000000 */
[----:B------:R-:W-:Y:S01]  /*15b0*/  MOV R8, UR8 ;  /* 0x0000000800087c02 */ /* 0x000fe20008000f00 */
[----:B------:R-:W-:Y:S01]  /*15c0*/  UIADD3 UR8, UR11, 0x6, URZ ;  /* 0x000000060b087890 */ /* 0x000fe2000fffe03f */
[----:B------:R-:W-:-:S02]  /*15d0*/  WARPGROUP.DEPBAR.LE gsb0, 0x0 ;  /* 0x00008000000079c5 */ /* 0x000fc40000010000 */
[----:B------:R-:W-:-:S06]  /*15e0*/  WARPGROUP.ARRIVE ;  /* 0x00000000000079c5 */ /* 0x000fcc0000000000 */
[----:B------:R-:W-:Y:S01]  /*15f0*/  HGMMA.64x64x16.F32 R24, gdesc[UR4], R24, gsb0 ;  /* 0x00e00000041879f0 */ /* 0x000fe20008000818 */
[----:B------:R-:W-:Y:S01]  /*1600*/  UIADD3 UR6, UR61, 0x6, URZ ;  /* 0x000000063d067890 */ /* 0x000fe2000fffe03f */
[----:B------:R-:W-:Y:S01]  /*1610*/  UMOV UR4, UR8 ;  /* 0x0000000800047c82 */ /* 0x000fe20008000000 */
[----:B------:R-:W-:Y:S01]  /*1620*/  UMOV UR5, UR9 ;  /* 0x0000000900057c82 */ /* 0x000fe20008000000 */
[----:B------:R-:W-:Y:S01]  /*1630*/  UMOV UR7, 0x40000040 ;  /* 0x4000004000077882 */ /* 0x000fe20000000000 */
[----:B------:R-:W-:Y:S02]  /*1640*/  WARPGROUP.DEPBAR.LE gsb0, 0x0 ;  /* 0x00008000000079c5 */ /* 0x000fe40000010000 */
        /* <DEDUP_REMOVED lines=79> */
[----:B------:R-:W-:Y:S02]  /*1b40*/  UIADD3 UR4, UR11, 0x606, URZ ;  /* 0x000006060b047890 */ /* 0x000fe4000fffe03f */
[----:B------:R-:W-:Y:S01]  /*1b50*/  UIADD3 UR6, UR61, 0x606, URZ ;  /* 0x000006063d067890 */ /* 0x000fe2000fffe03f */
[----:B------:R-:W-:Y:S01]  /*1b60*/  UMOV UR5, UR23 ;  /* 0x0000001700057c82 */ /* 0x000fe20008000000 */
[----:B------:R-:W-:-:S03]  /*1b70*/  UMOV UR7, 0x40000040 ;  /* 0x4000004000077882 */ /* 0x000fc60000000000 */
[----:B------:R-:W-:Y:S02]  /*1b80*/  UMOV UR22, UR4 ;  /* 0x0000000400167c82 */ /* 0x000fe40008000000 */
[----:B------:R-:W-:Y:S01]  /*1b90*/  UMOV UR4, UR22 ;  /* 0x0000001600047c82 */ /* 0x000fe20008000000 */
[----:B------:R-:W-:Y:S01]  /*1ba0*/  MOV R10, UR22 ;  /* 0x00000016000a7c02 */ /* 0x000fe20008000f00 */
[----:B------:R-:W-:Y:S02]  /*1bb0*/  WARPGROUP.DEPBAR.LE gsb0, 0x0 ;  /* 0x00008000000079c5 */ /* 0x000fe40000010000 */
[----:B------:R-:W-:-:S06]  /*1bc0*/  WARPGROUP.ARRIVE ;  /* 0x00000000000079c5 */ /* 0x000fcc0000000000 */
[----:B------:R-:W-:Y:S01]  /*1bd0*/  HGMMA.64x64x16.F32 R24, gdesc[UR4], R24, gsb0 ;  /* 0x00e00000041879f0 */ /* 0x000fe20008000818 */
[----:B------:R-:W-:Y:S01]  /*1be0*/  ULDC UR4, c[0x0][0x604] ;  /* 0x0001810000047ab9 */ /* 0x000fe20000000800 */
[----:B------:R-:W-:Y:S01]  /*1bf0*/  ULDC UR5, c[0x0][0x604] ;  /* 0x0001810000057ab9 */ /* 0x000fe20000000800 */
[----:B------:R-:W-:Y:S02]  /*1c00*/  WARPGROUP.DEPBAR.LE gsb0, 0x0 ;  /* 0x00008000000079c5 */ /* 0x000fe40000010000 */
[----:B------:R-:W-:Y:S02]  /*1c10*/  FSEL R26, R26, -INF , P5 ;  /* 0xff8000001a1a7808 */ /* 0x000fe40002800000 */
[----:B------:R-:W-:Y:S02]  /*1c20*/  FSEL R27, R27, -INF , P1 ;  /* 0xff8000001b1b7808 */ /* 0x000fe40000800000 */
[----:B------:R-:W-:Y:S02]  /*1c30*/  FSEL R30, R30, -INF , P3 ;  /* 0xff8000001e1e7808 */ /* 0x000fe40001800000 */
[----:B------:R-:W-:-:S02]  /*1c40*/  ISETP.GT.AND P1, PT, R3, R17, PT ;  /* 0x000000110300720c */ /* 0x000fc40003f24270 */
[----:B------:R-:W-:Y:S02]  /*1c50*/  FMNMX R13, R26, R27, !PT ;  /* 0x0000001b1a0d7209 */ /* 0x000fe40007800000 */
[----:B------:R-:W-:Y:S02]  /*1c60*/  FSEL R31, R31, -INF , P1 ;  /* 0xff8000001f1f7808 */ /* 0x000fe40000800000 */
[----:B------:R-:W-:Y:S02]  /*1c70*/  FMNMX R20, R30, R13, !PT ;  /* 0x0000000d1e147209 */ /* 0x000fe40007800000 */
[----:B------:R-:W-:Y:S02]  /*1c80*/  FSEL R34, R34, -INF , P2 ;  /* 0xff80000022227808 */ /* 0x000fe40001000000 */
[----:B------:R-:W-:Y:S02]  /*1c90*/  FMNMX R13, R31, R20, !PT ;  /* 0x000000141f0d7209 */ /* 0x000fe40007800000 */
[----:B------:R-:W-:-:S02]  /*1ca0*/  FSEL R25, R25, -INF , P1 ;  /* 0xff80000019197808 */ /* 0x000fc40000800000 */
[----:B------:R-:W-:Y:S02]  /*1cb0*/  ISETP.GE.AND P1, PT, R3, R18, PT ;  /* 0x000000120300720c */ /* 0x000fe40003f26270 */
[----:B------:R-:W-:Y:S02]  /*1cc0*/  FSEL R35, R35, -INF , P4 ;  /* 0xff80000023237808 */ /* 0x000fe40002000000 */
[----:B------:R-:W-:Y:S02]  /*1cd0*/  FMNMX R18, R34, R13, !PT ;  /* 0x0000000d22127209 */ /* 0x000fe40007800000 */
[----:B------:R-:W-:Y:S02]  /*1ce0*/  ISETP.GE.AND P5, PT, R3, R14, PT ;  /* 0x0000000e0300720c */ /* 0x000fe40003fa6270 */
[----:B------:R-:W-:Y:S02]  /*1cf0*/  IADD3 R14, R17, 0x18, RZ ;  /* 0x00000018110e7810 */ /* 0x000fe40007ffe0ff */
[----:B------:R-:W-:-:S02]  /*1d00*/  FSEL R38, R38, -INF , P6 ;  /* 0xff80000026267808 */ /* 0x000fc40003000000 */
[----:B------:R-:W-:Y:S02]  /*1d10*/  FMNMX R13, R35, R18, !PT ;  /* 0x00000012230d7209 */ /* 0x000fe40007800000 */
[----:B------:R-:W-:Y:S02]  /*1d20*/  FSEL R24, R24, -INF , P3 ;  /* 0xff80000018187808 */ /* 0x000fe40001800000 */
[----:B------:R-:W-:Y:S02]  /*1d30*/  ISETP.GE.AND P3, PT, R3, R14, PT ;  /* 0x0000000e0300720c */ /* 0x000fe40003f66270 */
[----:B------:R-:W-:Y:S02]  /*1d40*/  IADD3 R14, R17, 0x20, RZ ;  /* 0x00000020110e7810 */ /* 0x000fe40007ffe0ff */
[----:B------:R-:W-:Y:S02]  /*1d50*/  FSEL R39, R39, -INF , P5 ;  /* 0xff80000027277808 */ /* 0x000fe40002800000 */
[----:B------:R-:W-:-:S02]  /*1d60*/  FMNMX R18, R38, R13, !PT ;  /* 0x0000000d26127209 */ /* 0x000fc40007800000 */
[----:B------:R-:W-:Y:S02]  /*1d70*/  FSEL R28, R28, -INF , P2 ;  /* 0xff8000001c1c7808 */ /* 0x000fe40001000000 */
[----:B------:R-:W-:Y:S02]  /*1d80*/  ISETP.GE.AND P2, PT, R3, R14, PT ;  /* 0x0000000e0300720c */ /* 0x000fe40003f46270 */
[----:B------:R-:W-:Y:S02]  /*1d90*/  IADD3 R14, R17, 0x21, RZ ;  /* 0x00000021110e7810 */ /* 0x000fe40007ffe0ff */
[----:B------:R-:W-:Y:S02]  /*1da0*/  FSEL R42, R42, -INF , P3 ;  /* 0xff8000002a2a7808 */ /* 0x000fe40001800000 */
[----:B------:R-:W-:Y:S02]  /*1db0*/  FMNMX R13, R39, R18, !PT ;  /* 0x00000012270d7209 */ /* 0x000fe40007800000 */
[----:B------:R-:W-:-:S02]  /*1dc0*/  FSEL R29, R29, -INF , P4 ;  /* 0xff8000001d1d7808 */ /* 0x000fc40002000000 */
[----:B------:R-:W-:Y:S02]  /*1dd0*/  ISETP.GE.AND P4, PT, R3, R14, PT ;  /* 0x0000000e0300720c */ /* 0x000fe40003f86270 */
[----:B------:R-:W-:Y:S02]  /*1de0*/  FSEL R43, R43, -INF , P1 ;  /* 0xff8000002b2b7808 */ /* 0x000fe40000800000 */
[----:B------:R-:W-:Y:S02]  /*1df0*/  FMNMX R18, R42, R13, !PT ;  /* 0x0000000d2a127209 */ /* 0x000fe40007800000 */
[----:B------:R-:W-:Y:S02]  /*1e00*/  IADD3 R14, R17, 0x28, RZ ;  /* 0x00000028110e7810 */ /* 0x000fe40007ffe0ff */
[----:B------:R-:W-:Y:S02]  /*1e10*/  FSEL R32, R32, -INF , P6 ;  /* 0xff80000020207808 */ /* 0x000fe40003000000 */
[----:B------:R-:W-:-:S02]  /*1e20*/  FSEL R46, R46, -INF , P2 ;  /* 0xff8000002e2e7808 */ /* 0x000fc40001000000 */
[----:B------:R-:W-:Y:S02]  /*1e30*/  FMNMX R13, R43, R18, !PT ;  /* 0x000000122b0d7209 */ /* 0x000fe40007800000 */
[----:B------:R-:W-:Y:S02]  /*1e40*/  ISETP.GE.AND P6, PT, R3, R14, PT ;  /* 0x0000000e0300720c */ /* 0x000fe40003fc6270 */
[----:B------:R-:W-:Y:S02]  /*1e50*/  IADD3 R14, R17, 0x29, RZ ;  /* 0x00000029110e7810 */ /* 0x000fe40007ffe0ff */
[----:B------:R-:W-:Y:S02]  /*1e60*/  FSEL R47, R47, -INF , P4 ;  /* 0xff8000002f2f7808 */ /* 0x000fe40002000000 */
[----:B------:R-:W-:Y:S02]  /*1e70*/  FMNMX R18, R46, R13, !PT ;  /* 0x0000000d2e127209 */ /* 0x000fe40007800000 */
[----:B------:R-:W-:-:S02]  /*1e80*/  FSEL R33, R33, -INF , P5 ;  /* 0xff80000021217808 */ /* 0x000fc40002800000 */
[----:B------:R-:W-:Y:S02]  /*1e90*/  ISETP.GE.AND P5, PT, R3, R14, PT ;  /* 0x0000000e0300720c */ /* 0x000fe40003fa6270 */
[----:B------:R-:W-:Y:S02]  /*1ea0*/  IADD3 R14, R17, 0x30, RZ ;  /* 0x00000030110e7810 */ /* 0x000fe40007ffe0ff */
[----:B------:R-:W-:Y:S02]  /*1eb0*/  FSEL R50, R50, -INF , P6 ;  /* 0xff80000032327808 */ /* 0x000fe40003000000 */
[----:B------:R-:W-:Y:S02]  /*1ec0*/  FMNMX R13, R47, R18, !PT ;  /* 0x000000122f0d7209 */ /* 0x000fe40007800000 */
[----:B------:R-:W-:Y:S02]  /*1ed0*/  FSEL R36, R36, -INF , P3 ;  /* 0xff80000024247808 */ /* 0x000fe40001800000 */
[----:B------:R-:W-:-:S02]  /*1ee0*/  ISETP.GE.AND P3, PT, R3, R14, PT ;  /* 0x0000000e0300720c */ /* 0x000fc40003f66270 */
[----:B------:R-:W-:Y:S02]  /*1ef0*/  IADD3 R14, R17, 0x31, RZ ;  /* 0x00000031110e7810 */ /* 0x000fe40007ffe0ff */
[----:B------:R-:W-:Y:S02]  /*1f00*/  FSEL R51, R51, -INF , P5 ;  /* 0xff80000033337808 */ /* 0x000fe40002800000 */
[----:B------:R-:W-:Y:S02]  /*1f10*/  FMNMX R18, R50, R13, !PT ;  /* 0x0000000d32127209 */ /* 0x000fe40007800000 */
[----:B------:R-:W-:Y:S02]  /*1f20*/  FSEL R37, R37, -INF , P1 ;  /* 0xff80000025257808 */ /* 0x000fe40000800000 */
[----:B------:R-:W-:Y:S02]  /*1f30*/  ISETP.GE.AND P1, PT, R3, R14, PT ;  /* 0x0000000e0300720c */ /* 0x000fe40003f26270 */
[----:B------:R-:W-:-:S02]  /*1f40*/  FSEL R54, R54, -INF , P3 ;  /* 0xff80000036367808 */ /* 0x000fc40001800000 */
[----:B------:R-:W-:Y:S02]  /*1f50*/  FMNMX R15, R51, R18, !PT ;  /* 0x00000012330f7209 */ /* 0x000fe40007800000 */
[----:B------:R-:W-:Y:S02]  /*1f60*/  FMNMX R13, R24, R25, !PT ;  /* 0x00000019180d7209 */ /* 0x000fe40007800000 */
[----:B------:R-:W-:Y:S02]  /*1f70*/  FSEL R55, R55, -INF , P1 ;  /* 0xff80000037377808 */ /* 0x000fe40000800000 */
[----:B------:R-:W-:Y:S02]  /*1f80*/  FMNMX R18, R54, R15, !PT ;  /* 0x0000000f36127209 */ /* 0x000fe40007800000 */
[----:B------:R-:W-:Y:S02]  /*1f90*/  FMNMX R14, R28, R13, !PT ;  /* 0x0000000d1c0e7209 */ /* 0x000fe40007800000 */
[----:B------:R-:W-:-:S02]  /*1fa0*/  FMNMX R15, R55, R18, !PT ;  /* 0x00000012370f7209 */ /* 0x000fc40007800000 */
[----:B------:R-:W-:Y:S02]  /*1fb0*/  FMNMX R13, R29, R14, !PT ;  /* 0x0000000e1d0d7209 */ /* 0x000fe40007800000 */
[----:B------:R-:W-:Y:S01]  /*1fc0*/  FSEL R40, R40, -INF , P2 ;  /* 0xff80000028287808 */ /* 0x000fe20001000000 */
[----:B------:R-:W1:Y:S01]  /*1fd0*/  SHFL.BFLY PT, R20, R15, 0x1, 0x1f ;  /* 0x0c201f000f147f89 */ /* 0x000e6200000e0000 */
[----:B------:R-:W-:Y:S02]  /*1fe0*/  FMNMX R14, R32, R13, !PT ;  /* 0x0000000d200e7209 */ /* 0x000fe40007800000 */
[----:B------:R-:W-:Y:S02]  /*1ff0*/  FSEL R41, R41, -INF , P4 ;  /* 0xff80000029297808 */ /* 0x000fe40002000000 */
[----:B------:R-:W-:Y:S02]  /*2000*/  FMNMX R13, R33, R14, !PT ;  /* 0x0000000e210d7209 */ /* 0x000fe40007800000 */
[----:B------:R-:W-:-:S02]  /*2010*/  FSEL R44, R44, -INF , P6 ;  /* 0xff8000002c2c7808 */ /* 0x000fc40003000000 */
[----:B------:R-:W-:Y:S02]  /*2020*/  FMNMX R14, R36, R13, !PT ;  /* 0x0000000d240e7209 */ /* 0x000fe40007800000 */
[----:B------:R-:W-:Y:S02]  /*2030*/  FSEL R45, R45, -INF , P5 ;  /* 0xff8000002d2d7808 */ /* 0x000fe40002800000 */
[----:B------:R-:W-:Y:S02]  /*2040*/  FMNMX R13, R37, R14, !PT ;  /* 0x0000000e250d7209 */ /* 0x000fe40007800000 */
[----:B------:R-:W-:Y:S02]  /*2050*/  FSEL R48, R48, -INF , P3 ;  /* 0xff80000030307808 */ /* 0x000fe40001800000 */
[----:B------:R-:W-:Y:S02]  /*2060*/  FMNMX R14, R40, R13, !PT ;  /* 0x0000000d280e7209 */ /* 0x000fe40007800000 */
[----:B------:R-:W-:-:S02]  /*2070*/  FSEL R49, R49, -INF , P1 ;  /* 0xff80000031317808 */ /* 0x000fc40000800000 */
[----:B------:R-:W-:Y:S02]  /*2080*/  FMNMX R13, R41, R14, !PT ;  /* 0x0000000e290d7209 */ /* 0x000fe40007800000 */
[----:B------:R-:W-:Y:S02]  /*2090*/  IADD3 R14, R17, 0x38, RZ ;  /* 0x00000038110e7810 */ /* 0x000fe40007ffe0ff */
[----:B-1----:R-:W-:Y:S02]  /*20a0*/  FMNMX R20, R15, R20, !PT ;  /* 0x000000140f147209 */ /* 0x002fe40007800000 */
[----:B------:R-:W-:Y:S02]  /*20b0*/  FMNMX R18, R44, R13, !PT ;  /* 0x0000000d2c127209 */ /* 0x000fe40007800000 */
[----:B------:R-:W-:Y:S01]  /*20c0*/  ISETP.GE.AND P2, PT, R3, R14, PT ;  /* 0x0000000e0300720c */ /* 0x000fe20003f46270 */
[----:B------:R-:W1:Y:S01]  /*20d0*/  SHFL.BFLY PT, R23, R20, 0x2, 0x1f ;  /* 0x0c401f0014177f89 */ /* 0x000e6200000e0000 */
[----:B------:R-:W-:-:S02]  /*20e0*/  FMNMX R13, R45, R18, !PT ;  /* 0x000000122d0d7209 */ /* 0x000fc40007800000 */
[----:B------:R-:W-:Y:S02]  /*20f0*/  IADD3 R14, R17, 0x39, RZ ;  /* 0x00000039110e7810 */ /* 0x000fe40007ffe0ff */
[----:B------:R-:W-:Y:S02]  /*2100*/  FMNMX R18, R48, R13, !PT ;  /* 0x0000000d30127209 */ /* 0x000fe40007800000 */
[----:B------:R-:W-:Y:S02]  /*2110*/  ISETP.GE.AND P1, PT, R3, R14, PT ;  /* 0x0000000e0300720c */ /* 0x000fe40003f26270 */
[----:B------:R-:W-:Y:S02]  /*2120*/  FSEL R52, R52, -INF , P2 ;  /* 0xff80000034347808 */ /* 0x000fe40001000000 */
[----:B------:R-:W-:Y:S02]  /*2130*/  FMNMX R13, R49, R18, !PT ;  /* 0x00000012310d7209 */ /* 0x000fe40007800000 */
[----:B------:R-:W-:-:S02]  /*2140*/  FSEL R53, R53, -INF , P1 ;  /* 0xff80000035357808 */ /* 0x000fc40000800000 */
[----:B------:R-:W-:-:S04]  /*2150*/  FMNMX R14, R52, R13, !PT ;  /* 0x0000000d340e7209 */ /* 0x000fc80007800000 */
[----:B------:R-:W-:-:S05]  /*2160*/  FMNMX R14, R53, R14, !PT ;  /* 0x0000000e350e7209 */ /* 0x000fca0007800000 */
[----:B------:R-:W2:Y:S01]  /*2170*/  SHFL.BFLY PT, R15, R14, 0x1, 0x1f ;  /* 0x0c201f000e0f7f89 */ /* 0x000ea200000e0000 */
[----:B-1----:R-:W-:-:S04]  /*2180*/  FMNMX R13, R20, R23, !PT ;  /* 0x00000017140d7209 */ /* 0x002fc80007800000 */
[----:B------:R-:W-:-:S04]  /*2190*/  FSETP.NEU.AND P1, PT, R13, -INF , PT ;  /* 0xff8000000d00780b */ /* 0x000fc80003f2d000 */
[----:B------:R-:W-:-:S05]  /*21a0*/  FSEL R18, R13, RZ, P1 ;  /* 0x000000ff0d127208 */ /* 0x000fca0000800000 */
[----:B------:R-:W-:Y:S01]  /*21b0*/  FMUL R20, R18, UR4 ;  /* 0x0000000412147c20 */ /* 0x000fe20008400000 */
[----:B------:R-:W-:-:S03]  /*21c0*/  ULDC UR4, c[0x0][0x604] ;  /* 0x0001810000047ab9 */ /* 0x000fc60000000800 */
[--C-:B------:R-:W-:Y:S01]  /*21d0*/  FFMA R26, R26, UR4, -R20.reuse ;  /* 0x000000041a1a7c23 */ /* 0x100fe20008000814 */
[----:B------:R-:W-:Y:S02]  /*21e0*/  ULDC UR4, c[0x0][0x604] ;  /* 0x0001810000047ab9 */ /* 0x000fe40000000800 */
[--C-:B------:R-:W-:Y:S01]  /*21f0*/  FFMA R27, R27, UR4, -R20.reuse ;  /* 0x000000041b1b7c23 */ /* 0x100fe20008000814 */
[----:B------:R-:W-:Y:S01]  /*2200*/  ULDC UR4, c[0x0][0x604] ;  /* 0x0001810000047ab9 */ /* 0x000fe20000000800 */
[----:B------:R-:W-:Y:S01]  /*2210*/  FSETP.GEU.AND P6, PT, R26, -126, PT ;  /* 0xc2fc00001a00780b */ /* 0x000fe20003fce000 */
[--C-:B------:R-:W-:Y:S01]  /*2220*/  FFMA R30, R30, UR4, -R20.reuse ;  /* 0x000000041e1e7c23 */ /* 0x100fe20008000814 */
[----:B--2---:R-:W-:Y:S01]  /*2230*/  FMNMX R15, R14, R15, !PT ;  /* 0x0000000f0e0f7209 */ /* 0x004fe20007800000 */
[----:B------:R-:W-:Y:S01]  /*2240*/  ULDC UR4, c[0x0][0x604] ;  /* 0x0001810000047ab9 */ /* 0x000fe20000000800 */
[----:B------:R-:W-:Y:S01]  /*2250*/  FSETP.GEU.AND P5, PT, R27, -126, PT ;  /* 0xc2fc00001b00780b */ /* 0x000fe20003fae000 */
[----:B------:R-:W-:Y:S01]  /*2260*/  FFMA R31, R31, UR4, -R20 ;  /* 0x000000041f1f7c23 */ /* 0x000fe20008000814 */
[----:B------:R-:W-:Y:S01]  /*2270*/  FSETP.GEU.AND P3, PT, R30, -126, PT ;  /* 0xc2fc00001e00780b */ /* 0x000fe20003f6e000 */
[----:B------:R-:W1:Y:S01]  /*2280*/  SHFL.BFLY PT, R18, R15, 0x2, 0x1f ;  /* 0x0c401f000f127f89 */ /* 0x000e6200000e0000 */
[----:B------:R-:W-:-:S02]  /*2290*/  ULDC UR4, c[0x0][0x604] ;  /* 0x0001810000047ab9 */ /* 0x000fc40000000800 */
[--C-:B------:R-:W-:Y:S01]  /*22a0*/  FFMA R34, R34, UR4, -R20.reuse ;  /* 0x0000000422227c23 */ /* 0x100fe20008000814 */
[----:B------:R-:W-:Y:S01]  /*22b0*/  ULDC UR4, c[0x0][0x604] ;  /* 0x0001810000047ab9 */ /* 0x000fe20000000800 */
[----:B------:R-:W-:Y:S01]  /*22c0*/  FSETP.GEU.AND P2, PT, R31, -126, PT ;  /* 0xc2fc00001f00780b */ /* 0x000fe20003f4e000 */
[--C-:B------:R-:W-:Y:S01]  /*22d0*/  FFMA R35, R35, UR4, -R20.reuse ;  /* 0x0000000423237c23 */ /* 0x100fe20008000814 */
[----:B------:R-:W-:Y:S01]  /*22e0*/  ULDC UR4, c[0x0][0x604] ;  /* 0x0001810000047ab9 */ /* 0x000fe20000000800 */
[----:B------:R-:W-:Y:S01]  /*22f0*/  FSETP.GEU.AND P1, PT, R34, -126, PT ;  /* 0xc2fc00002200780b */ /* 0x000fe20003f2e000 */
[--C-:B------:R-:W-:Y:S01]  /*2300*/  FFMA R38, R38, UR4, -R20.reuse ;  /* 0x0000000426267c23 */ /* 0x100fe20008000814 */
[----:B------:R-:W-:Y:S01]  /*2310*/  @!P5 FMUL R27, R27, 0.5 ;  /* 0x3f0000001b1bd820 */ /* 0x000fe20000400000 */
[----:B------:R-:W-:Y:S01]  /*2320*/  ULDC UR4, c[0x0][0x604] ;  /* 0x0001810000047ab9 */ /* 0x000fe20000000800 */
[----:B------:R-:W-:Y:S01]  /*2330*/  @!P3 FMUL R30, R30, 0.5 ;  /* 0x3f0000001e1eb820 */ /* 0x000fe20000400000 */
[--C-:B------:R-:W-:Y:S01]  /*2340*/  FFMA R39, R39, UR4, -R20.reuse ;  /* 0x0000000427277c23 */ /* 0x100fe20008000814 */
[----:B------:R-:W2:Y:S01]  /*2350*/  MUFU.EX2 R22, R27 ;  /* 0x0000001b00167308 */ /* 0x000ea20000000800 */
[----:B------:R-:W-:Y:S01]  /*2360*/  ULDC UR4, c[0x0][0x604] ;  /* 0x0001810000047ab9 */ /* 0x000fe20000000800 */
[----:B------:R-:W-:Y:S01]  /*2370*/  @!P6 FMUL R26, R26, 0.5 ;  /* 0x3f0000001a1ae820 */ /* 0x000fe20000400000 */
[----:B------:R-:W-:Y:S01]  /*2380*/  FFMA R42, R42, UR4, -R20 ;  /* 0x000000042a2a7c23 */ /* 0x000fe20008000814 */
[----:B------:R-:W-:Y:S01]  /*2390*/  @!P2 FMUL R31, R31, 0.5 ;  /* 0x3f0000001f1fa820 */ /* 0x000fe20000400000 */
[----:B------:R-:W-:-:S02]  /*23a0*/  ULDC UR4, c[0x0][0x604] ;  /* 0x0001810000047ab9 */ /* 0x000fc40000000800 */
[----:B------:R-:W-:Y:S01]  /*23b0*/  @!P1 FMUL R34, R34, 0.5 ;  /* 0x3f00000022229820 */ /* 0x000fe20000400000 */
[----:B------:R-:W3:Y:S01]  /*23c0*/  MUFU.EX2 R155, R30 ;  /* 0x0000001e009b7308 */ /* 0x000ee20000000800 */
[--C-:B------:R-:W-:Y:S01]  /*23d0*/  FFMA R43, R43, UR4, -R20.reuse ;  /* 0x000000042b2b7c23 */ /* 0x100fe20008000814 */
[----:B-1----:R-:W-:Y:S01]  /*23e0*/  FMNMX R18, R15, R18, !PT ;  /* 0x000000120f127209 */ /* 0x002fe20007800000 */
[----:B------:R-:W-:Y:S02]  /*23f0*/  ULDC UR4, c[0x0][0x604] ;  /* 0x0001810000047ab9 */ /* 0x000fe40000000800 */
[--C-:B------:R-:W-:Y:S01]  /*2400*/  FFMA R46, R46, UR4, -R20.reuse ;  /* 0x000000042e2e7c23 */ /* 0x100fe20008000814 */
[----:B------:R-:W-:Y:S01]  /*2410*/  FSETP.NEU.AND P4, PT, R18, -INF , PT ;  /* 0xff8000001200780b */ /* 0x000fe20003f8d000 */
[----:B------:R-:W-:Y:S01]  /*2420*/  ULDC UR4, c[0x0][0x604] ;  /* 0x0001810000047ab9 */ /* 0x000fe20000000800 */
[----:B------:R-:W1:Y:S01]  /*2430*/  MUFU.EX2 R153, R26 ;  /* 0x0000001a00997308 */ /* 0x000e620000000800 */
[----:B--2---:R-:W-:Y:S01]  /*2440*/  @!P5 FMUL R22, R22, R22 ;  /* 0x000000161616d220 */ /* 0x004fe20000400000 */
[----:B------:R-:W-:Y:S01]  /*2450*/  FSEL R14, R18, RZ, P4 ;  /* 0x000000ff120e7208 */ /* 0x000fe20002000000 */
[--C-:B------:R-:W-:Y:S01]  /*2460*/  FFMA R47, R47, UR4, -R20.reuse ;  /* 0x000000042f2f7c23 */ /* 0x100fe20008000814 */
[----:B------:R-:W-:Y:S01]  /*2470*/  FSETP.GEU.AND P4, PT, R35, -126, PT ;  /* 0xc2fc00002300780b */ /* 0x000fe20003f8e000 */
[----:B------:R-:W-:Y:S01]  /*2480*/  ULDC UR4, c[0x0][0x604] ;  /* 0x0001810000047ab9 */ /* 0x000fe20000000800 */
[----:B------:R-:W-:Y:S01]  /*2490*/  FSETP.GEU.AND P5, PT, R39, -126, PT ;  /* 0xc2fc00002700780b */ /* 0x000fe20003fae000 */
[----:B------:R-:W-:Y:S01]  /*24a0*/  FFMA R50, R50, UR4, -R20 ;  /* 0x0000000432327c23 */ /* 0x000fe20008000814 */
[----:B------:R-:W2:Y:S01]  /*24b0*/  MUFU.EX2 R26, R31 ;  /* 0x0000001f001a7308 */ /* 0x000ea20000000800 */
[----:B---3--:R-:W-:Y:S01]  /*24c0*/  @!P3 FMUL R155, R155, R155 ;  /* 0x0000009b9b9bb220 */ /* 0x008fe20000400000 */
[----:B------:R-:W-:Y:S01]  /*24d0*/  FSETP.GEU.AND P3, PT, R42, -126, PT ;  /* 0xc2fc00002a00780b */ /* 0x000fe20003f6e000 */
[----:B------:R-:W-:-:S02]  /*24e0*/  ULDC UR4, c[0x0][0x604] ;  /* 0x0001810000047ab9 */ /* 0x000fc40000000800 */
[--C-:B------:R-:W-:Y:S01]  /*24f0*/  FFMA R51, R51, UR4, -R20.reuse ;  /* 0x0000000433337c23 */ /* 0x100fe20008000814 */
[----:B------:R-:W-:Y:S02]  /*2500*/  ULDC UR4, c[0x0][0x604] ;  /* 0x0001810000047ab9 */ /* 0x000fe40000000800 */
[----:B------:R-:W3:Y:S01]  /*2510*/  MUFU.EX2 R157, R34 ;  /* 0x00000022009d7308 */ /* 0x000ee20000000800 */
[----:B------:R-:W-:Y:S01]  /*2520*/  @!P4 FMUL R35, R35, 0.5 ;  /* 0x3f0000002323c820 */ /* 0x000fe20000400000 */
[----:B-1----:R-:W-:Y:S01]  /*2530*/  @!P6 FMUL R153, R153, R153 ;  /* 0x000000999999e220 */ /* 0x002fe20000400000 */
[----:B------:R-:W-:Y:S01]  /*2540*/  @!P5 FMUL R39, R39, 0.5 ;  /* 0x3f0000002727d820 */ /* 0x000fe20000400000 */
[--C-:B------:R-:W-:Y:S01]  /*2550*/  FFMA R54, R54, UR4, -R20.reuse ;  /* 0x0000000436367c23 */ /* 0x100fe20008000814 */
[----:B------:R-:W-:Y:S01]  /*2560*/  FSETP.GEU.AND P6, PT, R38, -126, PT ;  /* 0xc2fc00002600780b */ /* 0x000fe20003fce000 */
[----:B------:R-:W-:Y:S01]  /*2570*/  ULDC UR4, c[0x0][0x604] ;  /* 0x0001810000047ab9 */ /* 0x000fe20000000800 */
[----:B------:R-:W-:Y:S01]  /*2580*/  @!P3 FMUL R42, R42, 0.5 ;  /* 0x3f0000002a2ab820 */ /* 0x000fe20000400000 */
[----:B------:R-:W1:Y:S01]  /*2590*/  MUFU.EX2 R30, R35 ;  /* 0x00000023001e7308 */ /* 0x000e620000000800 */
[----:B--2---:R-:W-:Y:S01]  /*25a0*/  @!P2 FMUL R26, R26, R26 ;  /* 0x0000001a1a1aa220 */ /* 0x004fe20000400000 */
[----:B------:R-:W-:Y:S01]  /*25b0*/  FSETP.GEU.AND P2, PT, R43, -126, PT ;  /* 0xc2fc00002b00780b */ /* 0x000fe20003f4e000 */
[----:B------:R-:W-:Y:S01]  /*25c0*/  FFMA R20, R55, UR4, -R20 ;  /* 0x0000000437147c23 */ /* 0x000fe20008000814 */
[----:B------:R-:W-:-:S02]  /*25d0*/  ULDC UR4, c[0x0][0x604] ;  /* 0x0001810000047ab9 */ /* 0x000fc40000000800 */
[----:B------:R-:W-:Y:S01]  /*25e0*/  FMUL R14, R14, UR4 ;  /* 0x000000040e0e7c20 */ /* 0x000fe20008400000 */
[----:B------:R-:W-:Y:S01]  /*25f0*/  ULDC UR4, c[0x0][0x604] ;  /* 0x0001810000047ab9 */ /* 0x000fe20000000800 */
[----:B------:R-:W2:Y:S01]  /*2600*/  MUFU.EX2 R159, R39 ;  /* 0x00000027009f7308 */ /* 0x000ea20000000800 */
[----:B---3--:R-:W-:Y:S01]  /*2610*/  @!P1 FMUL R157, R157, R157 ;  /* 0x0000009d9d9d9220 */ /* 0x008fe20000400000 */
[----:B------:R-:W-:Y:S01]  /*2620*/  FSETP.GEU.AND P1, PT, R46, -126, PT ;  /* 0xc2fc00002e00780b */ /* 0x000fe20003f2e000 */
[----:B------:R-:W-:Y:S01]  /*2630*/  @!P6 FMUL R38, R38, 0.5 ;  /* 0x3f0000002626e820 */ /* 0x000fe20000400000 */
[--C-:B------:R-:W-:Y:S01]  /*2640*/  FFMA R24, R24, UR4, -R14.reuse ;  /* 0x0000000418187c23 */ /* 0x100fe2000800080e */
[----:B------:R-:W-:Y:S01]  /*2650*/  ULDC UR4, c[0x0][0x604] ;  /* 0x0001810000047ab9 */ /* 0x000fe20000000800 */
[--C-:B------:R-:W-:Y:S01]  /*2660*/  FFMA R52, R52, UR5, -R14.reuse ;  /* 0x0000000534347c23 */ /* 0x100fe2000800080e */
[----:B------:R-:W-:Y:S01]  /*2670*/  @!P2 FMUL R43, R43, 0.5 ;  /* 0x3f0000002b2ba820 */ /* 0x000fe20000400000 */
[----:B------:R-:W3:Y:S01]  /*2680*/  MUFU.EX2 R42, R42 ;  /* 0x0000002a002a7308 */ /* 0x000ee20000000800 */
[----:B-1----:R-:W-:Y:S01]  /*2690*/  @!P4 FMUL R30, R30, R30 ;  /* 0x0000001e1e1ec220 */ /* 0x002fe20000400000 */
[----:B------:R-:W-:Y:S01]  /*26a0*/  FSETP.GEU.AND P4, PT, R47, -126, PT ;  /* 0xc2fc00002f00780b */ /* 0x000fe20003f8e000 */
[----:B------:R-:W-:Y:S01]  /*26b0*/  FFMA R25, R25, UR4, -R14 ;  /* 0x0000000419197c23 */ /* 0x000fe2000800080e */
[----:B------:R-:W-:-:S02]  /*26c0*/  ULDC UR4, c[0x0][0x604] ;  /* 0x0001810000047ab9 */ /* 0x000fc40000000800 */
[--C-:B------:R-:W-:Y:S01]  /*26d0*/  FFMA R28, R28, UR4, -R14.reuse ;  /* 0x000000041c1c7c23 */ /* 0x100fe2000800080e */
[----:B------:R-:W-:Y:S01]  /*26e0*/  @!P1 FMUL R46, R46, 0.5 ;  /* 0x3f0000002e2e9820 */ /* 0x000fe20000400000 */
[----:B------:R-:W1:Y:S01]  /*26f0*/  MUFU.EX2 R161, R43 ;  /* 0x0000002b00a17308 */ /* 0x000e620000000800 */
[----:B--2---:R-:W-:Y:S01]  /*2700*/  @!P5 FMUL R159, R159, R159 ;  /* 0x0000009f9f9fd220 */ /* 0x004fe20000400000 */
[----:B------:R-:W-:Y:S01]  /*2710*/  FSETP.GEU.AND P5, PT, R51, -126, PT ;  /* 0xc2fc00003300780b */ /* 0x000fe20003fae000 */
[----:B------:R-:W-:Y:S02]  /*2720*/  ULDC UR4, c[0x0][0x604] ;  /* 0x0001810000047ab9 */ /* 0x000fe40000000800 */
[--C-:B------:R-:W-:Y:S01]  /*2730*/  FFMA R29, R29, UR4, -R14.reuse ;  /* 0x000000041d1d7c23 */ /* 0x100fe2000800080e */
[----:B------:R-:W-:Y:S01]  /*2740*/  ULDC UR4, c[0x0][0x604] ;  /* 0x0001810000047ab9 */ /* 0x000fe20000000800 */
[----:B------:R-:W-:Y:S01]  /*2750*/  @!P4 FMUL R47, R47, 0.5 ;  /* 0x3f0000002f2fc820 */ /* 0x000fe20000400000 */
[----:B------:R-:W2:Y:S01]  /*2760*/  MUFU.EX2 R38, R38 ;  /* 0x0000002600267308 */ /* 0x000ea20000000800 */
[----:B---3--:R-:W-:Y:S01]  /*2770*/  @!P3 FMUL R42, R42, R42 ;  /* 0x0000002a2a2ab220 */ /* 0x008fe20000400000 */
[----:B------:R-:W-:Y:S01]  /*2780*/  FSETP.GEU.AND P3, PT, R54, -126, PT ;  /* 0xc2fc00003600780b */ /* 0x000fe20003f6e000 */
[----:B------:R-:W-:Y:S01]  /*2790*/  FFMA R32, R32, UR4, -R14 ;  /* 0x0000000420207c23 */ /* 0x000fe2000800080e */
[----:B------:R-:W-:Y:S01]  /*27a0*/  ULDC UR4, c[0x0][0x604] ;  /* 0x0001810000047ab9 */ /* 0x000fe20000000800 */
[----:B------:R-:W-:Y:S01]  /*27b0*/  FADD R15, R153, R42 ;  /* 0x0000002a990f7221 */ /* 0x000fe20000000000 */
[--C-:B------:R-:W-:Y:S01]  /*27c0*/  FFMA R33, R33, UR4, -R14.reuse ;  /* 0x0000000421217c23 */ /* 0x100fe2000800080e */
[----:B------:R-:W-:Y:S01]  /*27d0*/  @!P5 FMUL R51, R51, 0.5 ;  /* 0x3f0000003333d820 */ /* 0x000fe20000400000 */
[----:B------:R-:W3:Y:S01]  /*27e0*/  MUFU.EX2 R163, R47 ;  /* 0x0000002f00a37308 */ /* 0x000ee20000000800 */
[----:B-1----:R-:W-:Y:S01]  /*27f0*/  @!P2 FMUL R161, R161, R161 ;  /* 0x000000a1a1a1a220 */ /* 0x002fe20000400000 */
[----:B------:R-:W-:Y:S01]  /*2800*/  FSETP.GEU.AND P2, PT, R20, -126, PT ;  /* 0xc2fc00001400780b */ /* 0x000fe20003f4e000 */
[----:B------:R-:W-:Y:S01]  /*2810*/  ULDC UR4, c[0x0][0x604] ;  /* 0x0001810000047ab9 */ /* 0x000fe20000000800 */
[----:B------:R-:W-:Y:S01]  /*2820*/  F2FP.F16.F32.PACK_AB R153, R22, R153 ;  /* 0x000000991699723e */ /* 0x000fe200000000ff */
[--C-:B------:R-:W-:Y:S01]  /*2830*/  FFMA R36, R36, UR4, -R14.reuse ;  /* 0x0000000424247c23 */ /* 0x100fe2000800080e */
[----:B------:R-:W-:Y:S01]  /*2840*/  ULDC UR4, c[0x0][0x604] ;  /* 0x0001810000047ab9 */ /* 0x000fe20000000800 */
[----:B------:R-:W-:Y:S01]  /*2850*/  @!P3 FMUL R54, R54, 0.5 ;  /* 0x3f0000003636b820 */ /* 0x000fe20000400000 */
[----:B------:R-:W1:Y:S01]  /*2860*/  MUFU.EX2 R165, R51 ;  /* 0x0000003300a57308 */ /* 0x000e620000000800 */
[----:B--2---:R-:W-:Y:S01]  /*2870*/  @!P6 FMUL R38, R38, R38 ;  /* 0x000000262626e220 */ /* 0x004fe20000400000 */
[----:B------:R-:W-:Y:S01]  /*2880*/  FSETP.GEU.AND P6, PT, R50, -126, PT ;  /* 0xc2fc00003200780b */ /* 0x000fe20003fce000 */
[----:B------:R-:W-:Y:S01]  /*2890*/  FFMA R37, R37, UR4, -R14 ;  /* 0x0000000425257c23 */ /* 0x000fe2000800080e */
[----:B------:R-:W-:-:S02]  /*28a0*/  ULDC UR4, c[0x0][0x604] ;  /* 0x0001810000047ab9 */ /* 0x000fc40000000800 */
[--C-:B------:R-:W-:Y:S01]  /*28b0*/  FFMA R40, R40, UR4, -R14.reuse ;  /* 0x0000000428287c23 */ /* 0x100fe2000800080e */
[----:B------:R-:W-:Y:S01]  /*28c0*/  @!P2 FMUL R20, R20, 0.5 ;  /* 0x3f0000001414a820 */ /* 0x000fe20000400000 */
[----:B------:R-:W2:Y:S01]  /*28d0*/  MUFU.EX2 R46, R46 ;  /* 0x0000002e002e7308 */ /* 0x000ea20000000800 */
[----:B---3--:R-:W-:Y:S01]  /*28e0*/  @!P4 FMUL R163, R163, R163 ;  /* 0x000000a3a3a3c220 */ /* 0x008fe20000400000 */
[----:B------:R-:W-:Y:S01]  /*28f0*/  FSETP.GEU.AND P4, PT, R25, -126, PT ;  /* 0xc2fc00001900780b */ /* 0x000fe20003f8e000 */
[----:B------:R-:W-:Y:S02]  /*2900*/  ULDC UR4, c[0x0][0x604] ;  /* 0x0001810000047ab9 */ /* 0x000fe40000000800 */
[--C-:B------:R-:W-:Y:S01]  /*2910*/  FFMA R41, R41, UR4, -R14.reuse ;  /* 0x0000000429297c23 */ /* 0x100fe2000800080e */
[----:B------:R-:W-:Y:S01]  /*2920*/  ULDC UR4, c[0x0][0x604] ;  /* 0x0001810000047ab9 */ /* 0x000fe20000000800 */
[----:B------:R-:W-:Y:S01]  /*2930*/  @!P6 FMUL R50, R50, 0.5 ;  /* 0x3f0000003232e820 */ /* 0x000fe20000400000 */
[----:B------:R-:W3:Y:S01]  /*2940*/  MUFU.EX2 R167, R54 ;  /* 0x0000003600a77308 */ /* 0x000ee20000000800 */
[----:B-1----:R-:W-:Y:S01]  /*2950*/  @!P5 FMUL R165, R165, R165 ;  /* 0x000000a5a5a5d220 */ /* 0x002fe20000400000 */
[----:B------:R-:W-:Y:S01]  /*2960*/  FSETP.GEU.AND P5, PT, R29, -126, PT ;  /* 0xc2fc00001d00780b */ /* 0x000fe20003fae000 */
[--C-:B------:R-:W-:Y:S01]  /*2970*/  FFMA R49, R49, UR4, -R14.reuse ;  /* 0x0000000431317c23 */ /* 0x100fe2000800080e */
[----:B------:R-:W-:Y:S01]  /*2980*/  ULDC UR4, c[0x0][0x604] ;  /* 0x0001810000047ab9 */ /* 0x000fe20000000800 */
[----:B------:R-:W-:Y:S01]  /*2990*/  FADD R39, R30, R165 ;  /* 0x000000a51e277221 */ /* 0x000fe20000000000 */
[--C-:B------:R-:W-:Y:S01]  /*29a0*/  FFMA R44, R44, UR4, -R14.reuse ;  /* 0x000000042c2c7c23 */ /* 0x100fe2000800080e */
[----:B------:R-:W-:Y:S01]  /*29b0*/  @!P4 FMUL R25, R25, 0.5 ;  /* 0x3f0000001919c820 */ /* 0x000fe20000400000 */
[----:B------:R-:W1:Y:S01]  /*29c0*/  MUFU.EX2 R20, R20 ;  /* 0x0000001400147308 */ /* 0x000e620000000800 */
[----:B--2---:R-:W-:Y:S01]  /*29d0*/  @!P1 FMUL R46, R46, R46 ;  /* 0x0000002e2e2e9220 */ /* 0x004fe20000400000 */
[----:B------:R-:W-:Y:S01]  /*29e0*/  FSETP.GEU.AND P1, PT, R24, -126, PT ;  /* 0xc2fc00001800780b */ /* 0x000fe20003f2e000 */
[----:B------:R-:W-:Y:S01]  /*29f0*/  ULDC UR4, c[0x0][0x604] ;  /* 0x0001810000047ab9 */ /* 0x000fe20000000800 */
[----:B------:R-:W-:Y:S01]  /*2a00*/  FADD R34, R26, R163 ;  /* 0x000000a31a227221 */ /* 0x000fe20000000000 */
[--C-:B------:R-:W-:Y:S01]  /*2a10*/  FFMA R45, R45, UR4, -R14.reuse ;  /* 0x000000042d2d7c23 */ /* 0x100fe2000800080e */
[----:B------:R-:W-:Y:S01]  /*2a20*/  ULDC UR4, c[0x0][0x604] ;  /* 0x0001810000047ab9 */ /* 0x000fe20000000800 */
[----:B------:R-:W-:Y:S01]  /*2a30*/  @!P5 FMUL R29, R29, 0.5 ;  /* 0x3f0000001d1dd820 */ /* 0x000fe20000400000 */
[----:B------:R-:W2:Y:S01]  /*2a40*/  MUFU.EX2 R25, R25 ;  /* 0x0000001900197308 */ /* 0x000ea20000000800 */
[----:B---3--:R-:W-:Y:S01]  /*2a50*/  @!P3 FMUL R167, R167, R167 ;  /* 0x000000a7a7a7b220 */ /* 0x008fe20000400000 */
[----:B------:R-:W-:Y:S01]  /*2a60*/  FSETP.GEU.AND P3, PT, R32, -126, PT ;  /* 0xc2fc00002000780b */ /* 0x000fe20003f6e000 */
[--C-:B------:R-:W-:Y:S01]  /*2a70*/  FFMA R48, R48, UR4, -R14.reuse ;  /* 0x0000000430307c23 */ /* 0x100fe2000800080e */
[----:B------:R-:W-:Y:S01]  /*2a80*/  ULDC UR4, c[0x0][0x604] ;  /* 0x0001810000047ab9 */ /* 0x000fe20000000800 */
[----:B------:R-:W-:Y:S01]  /*2a90*/  F2FP.F16.F32.PACK_AB R163, R163, R46 ;  /* 0x0000002ea3a3723e */ /* 0x000fe200000000ff */
[----:B------:R-:W-:Y:S01]  /*2aa0*/  FFMA R14, R53, UR4, -R14 ;  /* 0x00000004350e7c23 */ /* 0x000fe2000800080e */
[----:B------:R-:W-:Y:S01]  /*2ab0*/  @!P1 FMUL R24, R24, 0.5 ;  /* 0x3f00000018189820 */ /* 0x000fe20000400000 */
[----:B------:R-:W3:Y:S01]  /*2ac0*/  MUFU.EX2 R50, R50 ;  /* 0x0000003200327308 */ /* 0x000ee20000000800 */
[----:B-1----:R-:W-:Y:S01]  /*2ad0*/  @!P2 FMUL R20, R20, R20 ;  /* 0x000000141414a220 */ /* 0x002fe20000400000 */
[----:B------:R-:W-:-:S03]  /*2ae0*/  FSETP.GEU.AND P2, PT, R33, -126, PT ;  /* 0xc2fc00002100780b */ /* 0x000fc60003f4e000 */
[C---:B------:R-:W-:Y:S01]  /*2af0*/  FADD R43, R159.reuse, R20 ;  /* 0x000000149f2b7221 */ /* 0x040fe20000000000 */
[----:B------:R-:W-:Y:S01]  /*2b00*/  F2FP.F16.F32.PACK_AB R159, R159, R38 ;  /* 0x000000269f9f723e */ /* 0x000fe200000000ff */
[----:B------:R-:W-:Y:S01]  /*2b10*/  @!P3 FMUL R32, R32, 0.5 ;  /* 0x3f0000002020b820 */ /* 0x000fe20000400000 */
[----:B------:R1:W4:Y:S01]  /*2b20*/  MUFU.EX2 R152, R24 ;  /* 0x0000001800987308 */ /* 0x0003220000000800 */
[----:B--2---:R-:W-:Y:S01]  /*2b30*/  @!P4 FMUL R25, R25, R25 ;  /* 0x000000191919c220 */ /* 0x004fe20000400000 */
[----:B------:R-:W-:Y:S01]  /*2b40*/  FSETP.GEU.AND P4, PT, R37, -126, PT ;  /* 0xc2fc00002500780b */ /* 0x000fe20003f8e000 */
[----:B------:R-:W-:-:S04]  /*2b50*/  FADD R43, R34, R43 ;  /* 0x0000002b222b7221 */ /* 0x000fc80000000000 */
[----:B------:R-:W-:Y:S01]  /*2b60*/  @!P2 FMUL R33, R33, 0.5 ;  /* 0x3f0000002121a820 */ /* 0x000fe20000400000 */
[----:B------:R-:W2:Y:S01]  /*2b70*/  MUFU.EX2 R29, R29 ;  /* 0x0000001d001d7308 */ /* 0x000ea20000000800 */
[----:B---3--:R-:W-:Y:S01]  /*2b80*/  @!P6 FMUL R50, R50, R50 ;  /* 0x000000323232e220 */ /* 0x008fe20000400000 */
[----:B------:R-:W-:-:S03]  /*2b90*/  FSETP.GEU.AND P6, PT, R28, -126, PT ;  /* 0xc2fc00001c00780b */ /* 0x000fc60003fce000 */
[----:B-1----:R-:W-:Y:S01]  /*2ba0*/  FADD R24, R157, R50 ;  /* 0x000000329d187221 */ /* 0x002fe20000000000 */
[----:B------:R-:W-:Y:S01]  /*2bb0*/  F2FP.F16.F32.PACK_AB R157, R30, R157 ;  /* 0x0000009d1e9d723e */ /* 0x000fe200000000ff */
[----:B------:R-:W-:Y:S01]  /*2bc0*/  @!P4 FMUL R37, R37, 0.5 ;  /* 0x3f0000002525c820 */ /* 0x000fe20000400000 */
[----:B------:R1:W3:Y:S01]  /*2bd0*/  MUFU.EX2 R156, R32 ;  /* 0x00000020009c7308 */ /* 0x0002e20000000800 */
[----:B----4-:R-:W-:Y:S01]  /*2be0*/  @!P1 FMUL R152, R152, R152 ;  /* 0x0000009898989220 */ /* 0x010fe20000400000 */
[----:B------:R-:W-:Y:S02]  /*2bf0*/  FSETP.GEU.AND P1, PT, R36, -126, PT ;  /* 0xc2fc00002400780b */ /* 0x000fe40003f2e000 */
[----:B------:R-:W-:-:S03]  /*2c00*/  F2FP.F16.F32.PACK_AB R165, R165, R50 ;  /* 0x00000032a5a5723e */ /* 0x000fc600000000ff */
[----:B------:R-:W-:Y:S01]  /*2c10*/  @!P6 FMUL R28, R28, 0.5 ;  /* 0x3f0000001c1ce820 */ /* 0x000fe20000400000 */
[----:B------:R-:W4:Y:S01]  /*2c20*/  MUFU.EX2 R33, R33 ;  /* 0x0000002100217308 */ /* 0x000f220000000800 */
[----:B--2---:R-:W-:Y:S01]  /*2c30*/  @!P5 FMUL R29, R29, R29 ;  /* 0x0000001d1d1dd220 */ /* 0x004fe20000400000 */
[----:B------:R-:W-:Y:S01]  /*2c40*/  FSETP.GEU.AND P5, PT, R41, -126, PT ;  /* 0xc2fc00002900780b */ /* 0x000fe20003fae000 */
[----:B-1----:R-:W-:Y:S01]  /*2c50*/  FADD R32, R155, R46 ;  /* 0x0000002e9b207221 */ /* 0x002fe20000000000 */
[----:B------:R-:W-:-:S03]  /*2c60*/  F2FP.F16.F32.PACK_AB R155, R26, R155 ;  /* 0x0000009b1a9b723e */ /* 0x000fc600000000ff */
[----:B------:R-:W-:Y:S01]  /*2c70*/  @!P1 FMUL R36, R36, 0.5 ;  /* 0x3f00000024249820 */ /* 0x000fe20000400000 */
[----:B------:R1:W2:Y:S01]  /*2c80*/  MUFU.EX2 R154, R28 ;  /* 0x0000001c009a7308 */ /* 0x0002a20000000800 */
[----:B---3--:R-:W-:Y:S01]  /*2c90*/  @!P3 FMUL R156, R156, R156 ;  /* 0x0000009c9c9cb220 */ /* 0x008fe20000400000 */
[----:B------:R-:W-:-:S05]  /*2ca0*/  FSETP.GEU.AND P3, PT, R49, -126, PT ;  /* 0xc2fc00003100780b */ /* 0x000fca0003f6e000 */
[----:B------:R-:W-:Y:S01]  /*2cb0*/  @!P5 FMUL R41, R41, 0.5 ;  /* 0x3f0000002929d820 */ /* 0x000fe20000400000 */
[----:B------:R3:W5:Y:S01]  /*2cc0*/  MUFU.EX2 R158, R36 ;  /* 0x00000024009e7308 */ /* 0x0007620000000800 */
[----:B----4-:R-:W-:Y:S01]  /*2cd0*/  @!P2 FMUL R33, R33, R33 ;  /* 0x000000212121a220 */ /* 0x010fe20000400000 */
[----:B------:R-:W-:Y:S01]  /*2ce0*/  FSETP.GEU.AND P2, PT, R44, -126, PT ;  /* 0xc2fc00002c00780b */ /* 0x000fe20003f4e000 */
[----:B-1----:R-:W-:Y:S01]  /*2cf0*/  FADD R28, R22, R161 ;  /* 0x000000a1161c7221 */ /* 0x002fe20000000000 */
[----:B------:R-:W-:-:S03]  /*2d00*/  F2FP.F16.F32.PACK_AB R161, R161, R42 ;  /* 0x0000002aa1a1723e */ /* 0x000fc600000000ff */
[----:B------:R-:W-:Y:S01]  /*2d10*/  @!P3 FMUL R49, R49, 0.5 ;  /* 0x3f0000003131b820 */ /* 0x000fe20000400000 */
[----:B------:R-:W1:Y:S01]  /*2d20*/  MUFU.EX2 R37, R37 ;  /* 0x0000002500257308 */ /* 0x000e620000000800 */
[----:B--2---:R-:W-:Y:S01]  /*2d30*/  @!P6 FMUL R154, R154, R154 ;  /* 0x0000009a9a9ae220 */ /* 0x004fe20000400000 */
[----:B------:R-:W-:Y:S01]  /*2d40*/  FSETP.GEU.AND P6, PT, R40, -126, PT ;  /* 0xc2fc00002800780b */ /* 0x000fe20003fce000 */
[----:B---3--:R-:W-:-:S04]  /*2d50*/  FADD R36, R15, R24 ;  /* 0x000000180f247221 */ /* 0x008fc80000000000 */
[----:B------:R-:W-:Y:S01]  /*2d60*/  @!P2 FMUL R44, R44, 0.5 ;  /* 0x3f0000002c2ca820 */ /* 0x000fe20000400000 */
[----:B------:R2:W3:Y:S01]  /*2d70*/  MUFU.EX2 R160, R41 ;  /* 0x0000002900a07308 */ /* 0x0004e20000000800 */
[----:B-----5:R-:W-:Y:S01]  /*2d80*/  @!P1 FMUL R158, R158, R158 ;  /* 0x0000009e9e9e9220 */ /* 0x020fe20000400000 */
[----:B------:R-:W-:-:S05]  /*2d90*/  FSETP.GEU.AND P1, PT, R45, -126, PT ;  /* 0xc2fc00002d00780b */ /* 0x000fca0003f2e000 */
[----:B------:R-:W-:Y:S01]  /*2da0*/  @!P6 FMUL R40, R40, 0.5 ;  /* 0x3f0000002828e820 */ /* 0x000fe20000400000 */
[----:B------:R-:W4:Y:S01]  /*2db0*/  MUFU.EX2 R164, R49 ;  /* 0x0000003100a47308 */ /* 0x000f220000000800 */
[----:B-1----:R-:W-:Y:S01]  /*2dc0*/  @!P4 FMUL R37, R37, R37 ;  /* 0x000000252525c220 */ /* 0x002fe20000400000 */
[----:B------:R-:W-:Y:S01]  /*2dd0*/  FSETP.GEU.AND P4, PT, R48, -126, PT ;  /* 0xc2fc00003000780b */ /* 0x000fe20003f8e000 */
[----:B--2---:R-:W-:-:S04]  /*2de0*/  FADD R41, R38, R167 ;  /* 0x000000a726297221 */ /* 0x004fc80000000000 */
[----:B------:R-:W-:Y:S01]  /*2df0*/  @!P1 FMUL R45, R45, 0.5 ;  /* 0x3f0000002d2d9820 */ /* 0x000fe20000400000 */
[----:B------:R1:W2:Y:S01]  /*2e00*/  MUFU.EX2 R23, R40 ;  /* 0x0000002800177308 */ /* 0x0002a20000000800 */
[----:B---3--:R-:W-:Y:S01]  /*2e10*/  @!P5 FMUL R160, R160, R160 ;  /* 0x000000a0a0a0d220 */ /* 0x008fe20000400000 */
[----:B------:R-:W-:-:S03]  /*2e20*/  FSETP.GEU.AND P5, PT, R52, -126, PT ;  /* 0xc2fc00003400780b */ /* 0x000fc60003fae000 */
[----:B------:R-:W-:Y:S02]  /*2e30*/  FADD R15, R25, R160 ;  /* 0x000000a0190f7221 */ /* 0x000fe40000000000 */
[----:B------:R-:W-:Y:S01]  /*2e40*/  @!P4 FMUL R48, R48, 0.5 ;  /* 0x3f0000003030c820 */ /* 0x000fe20000400000 */
[----:B------:R-:W3:Y:S01]  /*2e50*/  MUFU.EX2 R27, R44 ;  /* 0x0000002c001b7308 */ /* 0x000ee20000000800 */
[----:B----4-:R-:W-:Y:S01]  /*2e60*/  @!P3 FMUL R164, R164, R164 ;  /* 0x000000a4a4a4b220 */ /* 0x010fe20000400000 */
[----:B------:R-:W-:Y:S01]  /*2e70*/  FSETP.GEU.AND P3, PT, R14, -126, PT ;  /* 0xc2fc00000e00780b */ /* 0x000fe20003f6e000 */
[----:B-1----:R-:W-:Y:S02]  /*2e80*/  FADD R40, R28, R39 ;  /* 0x000000271c287221 */ /* 0x002fe40000000000 */
[----:B------:R-:W-:Y:S02]  /*2e90*/  FADD R24, R33, R164 ;  /* 0x000000a421187221 */ /* 0x000fe40000000000 */
[----:B------:R-:W-:Y:S01]  /*2ea0*/  @!P5 FMUL R52, R52, 0.5 ;  /* 0x3f0000003434d820 */ /* 0x000fe20000400000 */
[----:B------:R1:W4:Y:S01]  /*2eb0*/  MUFU.EX2 R162, R45 ;  /* 0x0000002d00a27308 */ /* 0x0003220000000800 */
[----:B--2---:R-:W-:Y:S01]  /*2ec0*/  @!P6 FMUL R23, R23, R23 ;  /* 0x000000171717e220 */ /* 0x004fe20000400000 */
[----:B------:R-:W-:-:S04]  /*2ed0*/  FADD R43, R40, R43 ;  /* 0x0000002b282b7221 */ /* 0x000fc80000000000 */
[----:B------:R-:W-:Y:S01]  /*2ee0*/  F2FP.F16.F32.PACK_AB R160, R160, R23 ;  /* 0x00000017a0a0723e */ /* 0x000fe200000000ff */
[----:B------:R-:W-:Y:S01]  /*2ef0*/  @!P3 FMUL R14, R14, 0.5 ;  /* 0x3f0000000e0eb820 */ /* 0x000fe20000400000 */
[----:B------:R-:W2:Y:S01]  /*2f00*/  MUFU.EX2 R31, R48 ;  /* 0x00000030001f7308 */ /* 0x000ea20000000800 */
[----:B---3--:R-:W-:Y:S01]  /*2f10*/  @!P2 FMUL R27, R27, R27 ;  /* 0x0000001b1b1ba220 */ /* 0x008fe20000400000 */
[----:B-1----:R-:W-:Y:S01]  /*2f20*/  FADD R45, R32, R41 ;  /* 0x00000029202d7221 */ /* 0x002fe20000000000 */
[----:B------:R-:W-:Y:S02]  /*2f30*/  FADD R32, R15, R24 ;  /* 0x000000180f207221 */ /* 0x000fe40000000000 */
[----:B------:R-:W-:Y:S01]  /*2f40*/  FADD R15, R154, R27 ;  /* 0x0000001b9a0f7221 */ /* 0x000fe20000000000 */
[----:B------:R-:W-:Y:S01]  /*2f50*/  FADD R36, R36, R45 ;  /* 0x0000002d24247221 */ /* 0x000fe20000000000 */
[----:B------:R-:W-:Y:S01]  /*2f60*/  F2FP.F16.F32.PACK_AB R154, R29, R154 ;  /* 0x0000009a1d9a723e */ /* 0x000fe200000000ff */
[----:B------:R-:W1:Y:S01]  /*2f70*/  MUFU.EX2 R35, R52 ;  /* 0x0000003400237308 */ /* 0x000e620000000800 */
[----:B----4-:R-:W-:-:S04]  /*2f80*/  @!P1 FMUL R162, R162, R162 ;  /* 0x000000a2a2a29220 */ /* 0x010fc80000400000 */
[----:B------:R-:W-:Y:S01]  /*2f90*/  FADD R24, R29, R162 ;  /* 0x000000a21d187221 */ /* 0x000fe20000000000 */
[----:B------:R-:W-:Y:S02]  /*2fa0*/  F2FP.F16.F32.PACK_AB R162, R162, R27 ;  /* 0x0000001ba2a2723e */ /* 0x000fe400000000ff */
[----:B------:R3:W4:Y:S01]  /*2fb0*/  MUFU.EX2 R166, R14 ;  /* 0x0000000e00a67308 */ /* 0x0007220000000800 */
[----:B--2---:R-:W-:-:S04]  /*2fc0*/  @!P4 FMUL R31, R31, R31 ;  /* 0x0000001f1f1fc220 */ /* 0x004fc80000400000 */
[----:B------:R-:W-:Y:S01]  /*2fd0*/  FADD R39, R156, R31 ;  /* 0x0000001f9c277221 */ /* 0x000fe20000000000 */
[----:B------:R-:W-:Y:S02]  /*2fe0*/  F2FP.F16.F32.PACK_AB R156, R33, R156 ;  /* 0x0000009c219c723e */ /* 0x000fe400000000ff */
[----:B------:R-:W-:Y:S01]  /*2ff0*/  F2FP.F16.F32.PACK_AB R164, R164, R31 ;  /* 0x0000001fa4a4723e */ /* 0x000fe200000000ff */
[----:B-1----:R-:W-:Y:S01]  /*3000*/  @!P5 FMUL R35, R35, R35 ;  /* 0x000000232323d220 */ /* 0x002fe20000400000 */
[----:B---3--:R-:W-:Y:S01]  /*3010*/  FADD R14, R152, R23 ;  /* 0x00000017980e7221 */ /* 0x008fe20000000000 */
[----:B------:R-:W-:Y:S02]  /*3020*/  F2FP.F16.F32.PACK_AB R152, R25, R152 ;  /* 0x000000981998723e */ /* 0x000fe400000000ff */
[----:B------:R-:W-:Y:S01]  /*3030*/  FADD R28, R158, R35 ;  /* 0x000000239e1c7221 */ /* 0x000fe20000000000 */
[----:B------:R-:W-:Y:S01]  /*3040*/  FADD R14, R14, R39 ;  /* 0x000000270e0e7221 */ /* 0x000fe20000000000 */
[----:B------:R-:W-:Y:S01]  /*3050*/  F2FP.F16.F32.PACK_AB R158, R37, R158 ;  /* 0x0000009e259e723e */ /* 0x000fe200000000ff */
[----:B----4-:R-:W-:Y:S01]  /*3060*/  @!P3 FMUL R166, R166, R166 ;  /* 0x000000a6a6a6b220 */ /* 0x010fe20000400000 */
[----:B------:R-:W-:-:S03]  /*3070*/  FADD R15, R15, R28 ;  /* 0x0000001c0f0f7221 */ /* 0x000fc60000000000 */
[----:B------:R-:W-:Y:S01]  /*3080*/  FADD R41, R37, R166 ;  /* 0x000000a625297221 */ /* 0x000fe20000000000 */
[----:B------:R-:W-:Y:S01]  /*3090*/  FADD R14, R14, R15 ;  /* 0x0000000f0e0e7221 */ /* 0x000fe20000000000 */
[----:B------:R-:W-:Y:S01]  /*30a0*/  FADD R15, R36, R43 ;  /* 0x0000002b240f7221 */ /* 0x000fe20000000000 */
[----:B------:R-:W-:Y:S01]  /*30b0*/  F2FP.F16.F32.PACK_AB R166, R166, R35 ;  /* 0x00000023a6a6723e */ /* 0x000fe200000000ff */
[----:B------:R-:W-:Y:S01]  /*30c0*/  FADD R41, R24, R41 ;  /* 0x0000002918297221 */ /* 0x000fe20000000000 */
[----:B------:R-:W-:-:S03]  /*30d0*/  MOV R24, UR10 ;  /* 0x0000000a00187c02 */ /* 0x000fc60008000f00 */
[----:B------:R-:W-:Y:S01]  /*30e0*/  FADD R41, R32, R41 ;  /* 0x0000002920297221 */ /* 0x000fe20000000000 */
[----:B------:R1:W-:Y:S03]  /*30f0*/  SYNCS.ARRIVE.TRANS64.A1T0 RZ, [R24+UR18], RZ ;  /* 0x000000ff18ff79a7 */ /* 0x0003e60008100012 */
[----:B------:R-:W-:Y:S01]  /*3100*/  FADD R14, R14, R41 ;  /* 0x000000290e0e7221 */ /* 0x000fe20000000000 */
[----:B------:R-:W-:Y:S06]  /*3110*/  @!P0 BRA `(.L_x_19) ;  /* 0x0000000000048947 */ /* 0x000fec0003800000 */
[----:B------:R-:W-:Y:S01]  /*3120*/  BPT.TRAP 0x1 ;  /* 0x000000040000795c */ /* 0x000fe20000300000 */
.L_x_19:
[----:B------:R-:W2:Y:S01]  /*3130*/  SYNCS.PHASECHK.TRANS64.TRYWAIT P1, [UR60+0x38008], R21 ;  /* 0x03800815ff0075a7 */ /* 0x000ea2000802017c */
[----:B------:R-:W-:-:S06]  /*3140*/  ULOP3.LUT UR4, UR15, 0x2000000, URZ, 0xfc, !UPT ;  /* 0x020000000f047892 */ /* 0x000fcc000f8efc3f */
[----:B------:R-:W-:Y:S01]  /*3150*/  MOV R23, UR4 ;  /* 0x0000000400177c02 */ /* 0x000fe20008000f00 */
[----:B--2---:R-:W-:Y:S06]  /*3160*/  @!P1 BRA `(.L_x_20) ;  /* 0x0000009400889947 */ /* 0x004fec0003800000 */
.L_x_116:
[----:B------:R-:W-:Y:S01]  /*3170*/  R2UR UR5, R23 ;  /* 0x00000000170572ca */ /* 0x000fe200000e0000 */
[----:B-1----:R-:W-:Y:S01]  /*3180*/  WARPGROUP.ARRIVE ;  /* 0x00000000000079c5 */ /* 0x002fe20000000000 */
[----:B------:R-:W-:Y:S01]  /*3190*/  UMOV UR7, 0x40000040 ;  /* 0x4000004000077882 */ /* 0x000fe20000000000 */
[----:B------:R-:W-:-:S10]  /*31a0*/  F2FP.F16.F32.PACK_AB R167, R20, R167 ;  /* 0x000000a714a7723e */ /* 0x000fd400000000ff */
[----:B------:R-:W-:-:S07]  /*31b0*/  UIADD3 UR4, UR5, 0x800, URZ ;  /* 0x0000080005047890 */ /* 0x000fce000fffe03f */
[----:B------:R-:W-:Y:S01]  /*31c0*/  UMOV UR6, UR4 ;  /* 0x0000000400067c82 */ /* 0x000fe20008000000 */
[----:B------:R-:W-:-:S09]  /*31d0*/  UIADD3 UR4, UR5, 0x880, URZ ;  /* 0x0000088005047890 */ /* 0x000fd2000fffe03f */
[----:B------:R-:W-:Y:S01]  /*31e0*/  HGMMA.64x256x16.F32 R24, R152, gdesc[UR4].tnspB, RZ, !UPT, gsb0 ;  /* 0x43e0000498187df0 */ /* 0x000fe2000c0008ff */
[----:B------:R-:W-:Y:S01]  /*31f0*/  UMOV UR7, 0x40000040 ;  /* 0x4000004000077882 */ /* 0x000fe20000000000 */
[----:B------:R-:W-:Y:S01]  /*3200*/  UMOV UR6, UR4 ;  /* 0x0000000400067c82 */ /* 0x000fe20008000000 */
[----:B------:R-:W-:Y:S01]  /*3210*/  UIADD3 UR4, UR5, 0x900, URZ ;  /* 0x0000090005047890 */ /* 0x000fe2000fffe03f */
[----:B------:R-:W-:Y:S02]  /*3220*/  WARPGROUP.DEPBAR.LE gsb0, 0x0 ;  /* 0x00008000000079c5 */ /* 0x000fe40000010000 */
[----:B------:R-:W-:-:S15]  /*3230*/  WARPGROUP.ARRIVE ;  /* 0x00000000000079c5 */ /* 0x000fde0000000000 */
[----:B------:R-:W-:-:S07]  /*3240*/  NOP ;  /* 0x0000000000007918 */ /* 0x000fce0000000000 */
[----:B------:R-:W-:Y:S01]  /*3250*/  HGMMA.64x256x16.F32 R24, R156, gdesc[UR4].tnspB, R24, gsb0 ;  /* 0x43e000049c187df0 */ /* 0x000fe20008000818 */
[----:B------:R-:W-:Y:S01]  /*3260*/  UMOV UR6, UR4 ;  /* 0x0000000400067c82 */ /* 0x000fe20008000000 */
[----:B------:R-:W-:Y:S01]  /*3270*/  UMOV UR7, 0x40000040 ;  /* 0x4000004000077882 */ /* 0x000fe20000000000 */
[----:B------:R-:W-:Y:S01]  /*3280*/  UIADD3 UR4, UR5, 0x980, URZ ;  /* 0x0000098005047890 */ /* 0x000fe2000fffe03f */
[----:B------:R-:W-:Y:S02]  /*3290*/  WARPGROUP.DEPBAR.LE gsb0, 0x0 ;  /* 0x00008000000079c5 */ /* 0x000fe40000010000 */
[----:B------:R-:W-:-:S15]  /*32a0*/  WARPGROUP.ARRIVE ;  /* 0x00000000000079c5 */ /* 0x000fde0000000000 */
[----:B------:R-:W-:-:S07]  /*32b0*/  NOP ;  /* 0x0000000000007918 */ /* 0x000fce0000000000 */
[----:B------:R-:W-:Y:S01]  /*32c0*/  HGMMA.64x256x16.F32 R24, R160, gdesc[UR4].tnspB, R24, gsb0 ;  /* 0x43e00004a0187df0 */ /* 0x000fe20008000818 */
[----:B------:R-:W-:Y:S01]  /*32d0*/  UMOV UR6, UR4 ;  /* 0x0000000400067c82 */ /* 0x000fe20008000000 */
[----:B------:R-:W-:Y:S01]  /*32e0*/  UMOV UR7, 0x40000040 ;  /* 0x4000004000077882 */ /* 0x000fe20000000000 */
[----:B------:R-:W-:Y:S02]  /*32f0*/  WARPGROUP.DEPBAR.LE gsb0, 0x0 ;  /* 0x00008000000079c5 */ /* 0x000fe40000010000 */
[----:B------:R-:W-:-:S15]  /*3300*/  WARPGROUP.ARRIVE ;  /* 0x00000000000079c5 */ /* 0x000fde0000000000 */
[----:B------:R-:W-:-:S08]  /*3310*/  NOP ;  /* 0x0000000000007918 */ /* 0x000fd00000000000 */
[----:B------:R-:W-:Y:S03]  /*3320*/  HGMMA.64x256x16.F32 R24, R164, gdesc[UR4].tnspB, R24, gsb0 ;  /* 0x43e00004a4187df0 */ /* 0x000fe60008000818 */
[----:B------:R-:W-:Y:S02]  /*3330*/  WARPGROUP.DEPBAR.LE gsb0, 0x0 ;  /* 0x00008000000079c5 */ /* 0x000fe40000010000 */
[----:B------:R-:W-:Y:S05]  /*3340*/  @!P0 BRA `(.L_x_21) ;  /* 0x0000000000048947 */ /* 0x000fea0003800000 */
[----:B------:R-:W-:Y:S01]  /*3350*/  BPT.TRAP 0x1 ;  /* 0x000000040000795c */ /* 0x000fe20000300000 */
.L_x_21:
[----:B------:R-:W-:Y:S01]  /*3360*/  UISETP.GT.U32.AND UP0, UPT, UR14, 0x1, UPT ;  /* 0x000000010e00788c */ /* 0x000fe2000bf04070 */
[----:B------:R-:W-:Y:S01]  /*3370*/  MOV R184, RZ ;  /* 0x000000ff00b87202 */ /* 0x000fe20000000f00 */
[----:B------:R-:W-:-:S04]  /*3380*/  UIADD3 UR4, UR60, 0x38028, URZ ;  /* 0x000380283c047890 */ /* 0x000fc8000fffe03f */
[----:B------:R-:W-:Y:S01]  /*3390*/  PLOP3.LUT P1, PT, PT, PT, UP0, 0x80, 0x0 ;  /* 0x000000000000781c */ /* 0x000fe20003f2f008 */
[----:B------:R-:W-:-:S09]  /*33a0*/  UPRMT UR4, URZ, 0x654, UR4 ;  /* 0x000006543f047896 */ /* 0x000fd20008000004 */
[----:B------:R-:W-:Y:S03]  /*33b0*/  SYNCS.ARRIVE.TRANS64.RED.A1T0 RZ, [UR4], RZ ;  /* 0x000000ffffff79a7 */ /* 0x000fe60008100404 */
[----:B------:R-:W-:Y:S05]  /*33c0*/  @P1 BRA `(.L_x_22) ;  /* 0x0000000000041947 */ /* 0x000fea0003800000 */
[----:B------:R-:W-:Y:S01]  /*33d0*/  BPT.TRAP 0x1 ;  /* 0x000000040000795c */ /* 0x000fe20000300000 */
.L_x_22:
[----:B------:R-:W-:Y:S01]  /*33e0*/  ISETP.GE.AND P2, PT, R19, 0x4, PT ;  /* 0x000000041300780c */ /* 0x000fe20003f46270 */
[----:B------:R-:W-:Y:S01]  /*33f0*/  UMOV UR7, 0x1 ;  /* 0x0000000100077882 */ /* 0x000fe20000000000 */
[----:B------:R-:W-:Y:S01]  /*3400*/  UMOV UR4, 0x2 ;  /* 0x0000000200047882 */ /* 0x000fe20000000000 */
[----:B------:R-:W-:Y:S02]  /*3410*/  IADD3 R17, R17, 0x40, RZ ;  /* 0x0000004011117810 */ /* 0x000fe40007ffe0ff */
[----:B------:R-:W-:-:S08]  /*3420*/  IADD3 R20, R19, -0x2, RZ ;  /* 0xfffffffe13147810 */ /* 0x000fd00007ffe0ff */
[----:B------:R-:W-:Y:S05]  /*3430*/  @!P2 BRA `(.L_x_23) ;  /* 0x000000240014a947 */ /* 0x000fea0003800000 */
[----:B--2---:R-:W-:Y:S01]  /*3440*/  IADD3 R22, R19, -0x3, RZ ;  /* 0xfffffffd13167810 */ /* 0x004fe20007ffe0ff */
[----:B------:R-:W-:Y:S01]  /*3450*/  UMOV UR4, 0x2 ;  /* 0x0000000200047882 */ /* 0x000fe20000000000 */
[----:B------:R-:W-:Y:S01]  /*3460*/  MOV R21, R18 ;  /* 0x0000001200157202 */ /* 0x000fe20000000f00 */
[----:B------:R-:W-:Y:S01]  /*3470*/  UMOV UR7, 0x1 ;  /* 0x0000000100077882 */ /* 0x000fe20000000000 */
[----:B------:R-:W-:Y:S01]  /*3480*/  MOV R185, R13 ;  /* 0x0000000d00b97202 */ /* 0x000fe20000000f00 */
[----:B------:R-:W-:Y:S01]  /*3490*/  ULDC UR6, c[0x0][0x604] ;  /* 0x0001810000067ab9 */ /* 0x000fe20000000800 */
[----:B------:R-:W-:-:S07]  /*34a0*/  MOV R184, RZ ;  /* 0x000000ff00b87202 */ /* 0x000fce0000000f00 */
.L_x_34:
[----:B------:R-:W-:Y:S02]  /*34b0*/  PLOP3.LUT P3, PT, PT, PT, UP1, 0x80, 0x0 ;  /* 0x000000000000781c */ /* 0x000fe40003f6f018 */
[----:B------:R-:W-:-:S11]  /*34c0*/  MOV R20, R22 ;  /* 0x0000001600147202 */ /* 0x000fd60000000f00 */
[----:B------:R-:W-:Y:S05]  /*34d0*/  @!P3 BRA `(.L_x_24) ;  /* 0x000000000004b947 */ /* 0x000fea0003800000 */
[----:B------:R-:W-:Y:S01]  /*34e0*/  BPT.TRAP 0x1 ;  /* 0x000000040000795c */ /* 0x000fe20000300000 */
.L_x_24:
[----:B------:R-:W-:Y:S01]  /*34f0*/  ULEA UR5, UR4, UR60, 0x3 ;  /* 0x0000003c04057291 */ /* 0x000fe2000f8e183f */
[----:B------:R-:W-:-:S08]  /*3500*/  SHF.L.U32 R13, R184, 0x1f, RZ ;  /* 0x0000001fb80d7819 */ /* 0x000fd000000006ff */
[----:B------:R-:W1:Y:S02]  /*3510*/  SYNCS.PHASECHK.TRANS64.TRYWAIT P2, [UR5+0x38000], R13 ;  /* 0x0380000dff0075a7 */ /* 0x000e640008040145 */
[----:B-1----:R-:W-:Y:S05]  /*3520*/  @!P2 BRA `(.L_x_25) ;  /* 0x0000009000b0a947 */ /* 0x002fea0003800000 */
.L_x_117:
[----:B-1----:R-:W-:Y:S01]  /*3530*/  MOV R13, UR49 ;  /* 0x00000031000d7c02 */ /* 0x002fe20008000f00 */
[----:B------:R-:W-:Y:S01]  /*3540*/  ULEA UR5, UR4, UR61, 0xb ;  /* 0x0000003d04057291 */ /* 0x000fe2000f8e583f */
[----:B------:R-:W-:Y:S01]  /*3550*/  MOV R18, UR48 ;  /* 0x0000003000127c02 */ /* 0x000fe20008000f00 */
[----:B------:R-:W-:Y:S01]  /*3560*/  WARPGROUP.ARRIVE ;  /* 0x00000000000079c5 */ /* 0x000fe20000000000 */
[----:B------:R-:W-:Y:S01]  /*3570*/  R2UR UR48, R4 ;  /* 0x00000000043072ca */ /* 0x000fe200000e0000 */
[----:B------:R-:W-:Y:S01]  /*3580*/  UMOV UR51, 0x40000040 ;  /* 0x4000004000337882 */ /* 0x000fe20000000000 */
[----:B------:R-:W-:Y:S01]  /*3590*/  R2UR UR49, R5 ;  /* 0x00000000053172ca */ /* 0x000fe200000e0000 */
[----:B------:R-:W-:Y:S01]  /*35a0*/  UIADD3 UR10, UR5, 0x2, URZ ;  /* 0x00000002050a7890 */ /* 0x000fe2000fffe03f */
[----:B------:R-:W-:Y:S01]  /*35b0*/  MOV R19, UR53 ;  /* 0x0000003500137c02 */ /* 0x000fe20008000f00 */
[----:B------:R-:W-:Y:S01]  /*35c0*/  UMOV UR50, UR5 ;  /* 0x0000000500327c82 */ /* 0x000fe20008000000 */
[----:B------:R-:W-:Y:S01]  /*35d0*/  MOV R22, UR52 ;  /* 0x0000003400167c02 */ /* 0x000fe20008000f00 */
[----:B------:R-:W-:Y:S01]  /*35e0*/  UMOV UR55, 0x40000040 ;  /* 0x4000004000377882 */ /* 0x000fe20000000000 */
[----:B------:R-:W-:Y:S01]  /*35f0*/  R2UR UR52, R6 ;  /* 0x00000000063472ca */ /* 0x000fe200000e0000 */
[----:B------:R-:W-:Y:S01]  /*3600*/  UMOV UR59, 0x40000040 ;  /* 0x40000040003b7882 */ /* 0x000fe20000000000 */
[----:B------:R-:W-:Y:S01]  /*3610*/  R2UR UR53, R7 ;  /* 0x00000000073572ca */ /* 0x000fe200000e0000 */
[----:B------:R-:W-:Y:S01]  /*3620*/  UMOV UR54, UR10 ;  /* 0x0000000a00367c82 */ /* 0x000fe20008000000 */
[----:B------:R-:W-:Y:S01]  /*3630*/  R2UR UR56, R8 ;  /* 0x00000000083872ca */ /* 0x000fe200000e0000 */
[----:B------:R-:W-:Y:S01]  /*3640*/  UIADD3 UR10, UR5, 0x4, URZ ;  /* 0x00000004050a7890 */ /* 0x000fe2000fffe03f */
[----:B------:R-:W-:Y:S01]  /*3650*/  R2UR UR57, R9 ;  /* 0x00000000093972ca */ /* 0x000fe200000e0000 */
[----:B------:R-:W-:Y:S01]  /*3660*/  HGMMA.64x64x16.F32 R152, gdesc[UR48], RZ, !UPT, gsb0 ;  /* 0x00e00000309879f0 */ /* 0x000fe2000c0008ff */
[----:B------:R-:W-:Y:S01]  /*3670*/  UMOV UR11, 0x40000040 ;  /* 0x40000040000b7882 */ /* 0x000fe20000000000 */
[----:B------:R-:W-:Y:S01]  /*3680*/  UIADD3 UR14, UR5, 0x200, URZ ;  /* 0x00000200050e7890 */ /* 0x000fe2000fffe03f */
[----:B------:R-:W-:Y:S01]  /*3690*/  R2UR UR49, R13 ;  /* 0x000000000d3172ca */ /* 0x000fe200000e0000 */
[----:B------:R-:W-:Y:S01]  /*36a0*/  UMOV UR15, 0x40000040 ;  /* 0x40000040000f7882 */ /* 0x000fe20000000000 */
[----:B------:R-:W-:Y:S01]  /*36b0*/  UMOV UR58, UR10 ;  /* 0x0000000a003a7c82 */ /* 0x000fe20008000000 */
[----:B------:R-:W-:Y:S01]  /*36c0*/  UIADD3 UR10, UR5, 0x6, URZ ;  /* 0x00000006050a7890 */ /* 0x000fe2000fffe03f */
[----:B------:R-:W-:Y:S01]  /*36d0*/  R2UR UR48, R18 ;  /* 0x00000000123072ca */ /* 0x000fe200000e0000 */
        /* <DEDUP_REMOVED lines=18> */
[----:B------:R-:W-:-:S04]  /*3800*/  UIADD3 UR4, UR4, 0x1, URZ ;  /* 0x0000000104047890 */ /* 0x000fc8000fffe03f */
[----:B------:R-:W-:-:S04]  /*3810*/  UISETP.NE.AND UP0, UPT, UR4, 0x5, UPT ;  /* 0x000000050400788c */ /* 0x000fc8000bf05270 */
[----:B------:R-:W-:Y:S01]  /*3820*/  USEL UR4, UR4, URZ, UP0 ;  /* 0x0000003f04047287 */ /* 0x000fe20008000000 */
[----:B------:R-:W-:Y:S02]  /*3830*/  WARPGROUP.DEPBAR.LE gsb0, 0x0 ;  /* 0x00008000000079c5 */ /* 0x000fe40000010000 */
[----:B------:R-:W-:-:S06]  /*3840*/  WARPGROUP.ARRIVE ;  /* 0x00000000000079c5 */ /* 0x000fcc0000000000 */
[----:B------:R-:W-:Y:S01]  /*3850*/  HGMMA.64x64x16.F32 R152, gdesc[UR52], R152, gsb0 ;  /* 0x00e00000349879f0 */ /* 0x000fe20008000898 */
[----:B------:R-:W-:Y:S01]  /*3860*/  R2UR UR53, R19 ;  /* 0x00000000133572ca */ /* 0x000fe200000e0000 */
[----:B------:R-:W-:Y:S01]  /*3870*/  UIADD3 UR54, UR5, 0x604, URZ ;  /* 0x0000060405367890 */ /* 0x000fe2000fffe03f */
[----:B------:R-:W-:Y:S01]  /*3880*/  R2UR UR52, R22 ;  /* 0x00000000163472ca */ /* 0x000fe200000e0000 */
[----:B------:R-:W-:Y:S01]  /*3890*/  UMOV UR55, 0x40000040 ;  /* 0x4000004000377882 */ /* 0x000fe20000000000 */
[----:B------:R-:W-:Y:S01]  /*38a0*/  UIADD3 UR5, UR5, 0x606, URZ ;  /* 0x0000060605057890 */ /* 0x000fe2000fffe03f */
[----:B------:R-:W-:Y:S02]  /*38b0*/  WARPGROUP.DEPBAR.LE gsb0, 0x0 ;  /* 0x00008000000079c5 */ /* 0x000fe40000010000 */
[----:B------:R-:W-:-:S06]  /*38c0*/  WARPGROUP.ARRIVE ;  /* 0x00000000000079c5 */ /* 0x000fcc0000000000 */
[----:B------:R-:W-:Y:S01]  /*38d0*/  HGMMA.64x64x16.F32 R152, gdesc[UR56], R152, gsb0 ;  /* 0x00e00000389879f0 */ /* 0x000fe20008000898 */
[----:B------:R-:W-:Y:S01]  /*38e0*/  R2UR UR56, R10 ;  /* 0x000000000a3872ca */ /* 0x000fe200000e0000 */
[----:B------:R-:W-:Y:S01]  /*38f0*/  UMOV UR58, UR5 ;  /* 0x00000005003a7c82 */ /* 0x000fe20008000000 */
[----:B------:R-:W-:Y:S01]  /*3900*/  R2UR UR57, R11 ;  /* 0x000000000b3972ca */ /* 0x000fe200000e0000 */
[----:B------:R-:W-:Y:S01]  /*3910*/  UMOV UR59, 0x40000040 ;  /* 0x40000040003b7882 */ /* 0x000fe20000000000 */
[----:B------:R-:W-:-:S06]  /*3920*/  USEL UR5, URZ, 0x1, UP0 ;  /* 0x000000013f057887 */ /* 0x000fcc0008000000 */
[----:B------:R-:W-:Y:S01]  /*3930*/  LOP3.LUT R19, R184, UR5, RZ, 0x3c, !PT ;  /* 0x00000005b8137c12 */ /* 0x000fe2000f8e3cff */
[----:B------:R-:W-:Y:S02]  /*3940*/  WARPGROUP.DEPBAR.LE gsb0, 0x0 ;  /* 0x00008000000079c5 */ /* 0x000fe40000010000 */
[----:B------:R-:W-:-:S06]  /*3950*/  WARPGROUP.ARRIVE ;  /* 0x00000000000079c5 */ /* 0x000fcc0000000000 */
[----:B------:R-:W-:Y:S03]  /*3960*/  HGMMA.64x64x16.F32 R152, gdesc[UR8], R152, gsb0 ;  /* 0x00e00000089879f0 */ /* 0x000fe60008000898 */
        /* <DEDUP_REMOVED lines=37> */
[----:B------:R-:W-:Y:S05]  /*3bc0*/  @!P3 BRA `(.L_x_26) ;  /* 0x000000000004b947 */ /* 0x000fea0003800000 */
[----:B------:R-:W-:Y:S01]  /*3bd0*/  BPT.TRAP 0x1 ;  /* 0x000000040000795c */ /* 0x000fe20000300000 */
.L_x_26:
[----:B------:R-:W-:Y:S01]  /*3be0*/  FMNMX R18, R152, R21, !PT ;  /* 0x0000001598127209 */ /* 0x000fe20007800000 */
[----:B------:R-:W-:-:S03]  /*3bf0*/  ULEA UR5, UR4, UR60, 0x3 ;  /* 0x0000003c04057291 */ /* 0x000fc6000f8e183f */
[----:B------:R-:W-:-:S04]  /*3c00*/  FMNMX R13, R153, R18, !PT ;  /* 0x00000012990d7209 */ /* 0x000fc80007800000 */
        /* <DEDUP_REMOVED lines=13> */
[----:B------:R-:W-:-:S05]  /*3ce0*/  FMNMX R13, R181, R18, !PT ;  /* 0x00000012b50d7209 */ /* 0x000fca0007800000 */
[----:B------:R-:W1:Y:S02]  /*3cf0*/  SHFL.BFLY PT, R18, R13, 0x1, 0x1f ;  /* 0x0c201f000d127f89 */ /* 0x000e6400000e0000 */
[----:B-1----:R-:W-:Y:S02]  /*3d00*/  FMNMX R22, R13, R18, !PT ;  /* 0x000000120d167209 */ /* 0x002fe40007800000 */
[----:B------:R-:W-:-:S03]  /*3d10*/  FMNMX R18, R154, R185, !PT ;  /* 0x000000b99a127209 */ /* 0x000fc60007800000 */
[----:B------:R-:W1:Y:S01]  /*3d20*/  SHFL.BFLY PT, R187, R22, 0x2, 0x1f ;  /* 0x0c401f0016bb7f89 */ /* 0x000e6200000e0000 */
[----:B------:R-:W-:-:S04]  /*3d30*/  FMNMX R189, R155, R18, !PT ;  /* 0x000000129bbd7209 */ /* 0x000fc80007800000 */
[----:B------:R-:W-:-:S04]  /*3d40*/  FMNMX R18, R158, R189, !PT ;  /* 0x000000bd9e127209 */ /* 0x000fc80007800000 */
[----:B------:R-:W-:-:S04]  /*3d50*/  FMNMX R189, R159, R18, !PT ;  /* 0x000000129fbd7209 */ /* 0x000fc80007800000 */
[----:B------:R-:W-:Y:S02]  /*3d60*/  FMNMX R184, R162, R189, !PT ;  /* 0x000000bda2b87209 */ /* 0x000fe40007800000 */
[----:B-1----:R-:W-:Y:S02]  /*3d70*/  FMNMX R18, R22, R187, !PT ;  /* 0x000000bb16127209 */ /* 0x002fe40007800000 */
[----:B------:R-:W-:Y:S02]  /*3d80*/  FMNMX R187, R163, R184, !PT ;  /* 0x000000b8a3bb7209 */ /* 0x000fe40007800000 */
[----:B------:R-:W-:Y:S02]  /*3d90*/  FSETP.NEU.AND P2, PT, R18, -INF , PT ;  /* 0xff8000001200780b */ /* 0x000fe40003f4d000 */
[----:B------:R-:W-:Y:S02]  /*3da0*/  FMNMX R188, R166, R187, !PT ;  /* 0x000000bba6bc7209 */ /* 0x000fe40007800000 */
[----:B------:R-:W-:-:S02]  /*3db0*/  FSEL R184, R18, RZ, P2 ;  /* 0x000000ff12b87208 */ /* 0x000fc40001000000 */
[----:B------:R-:W-:-:S03]  /*3dc0*/  FMNMX R13, R167, R188, !PT ;  /* 0x000000bca70d7209 */ /* 0x000fc60007800000 */
[----:B------:R-:W-:Y:S01]  /*3dd0*/  FMUL R186, R184, UR6 ;  /* 0x00000006b8ba7c20 */ /* 0x000fe20008400000 */
[----:B------:R-:W-:Y:S01]  /*3de0*/  FMNMX R22, R170, R13, !PT ;  /* 0x0000000daa167209 */ /* 0x000fe20007800000 */
[----:B------:R-:W-:Y:S02]  /*3df0*/  FADD R184, -R184, R21 ;  /* 0x00000015b8b87221 */ /* 0x000fe40000000100 */
[--C-:B------:R-:W-:Y:S01]  /*3e00*/  FFMA R152, R152, UR6, -R186.reuse ;  /* 0x0000000698987c23 */ /* 0x100fe200080008ba */
[----:B------:R-:W-:Y:S01]  /*3e10*/  FMNMX R13, R171, R22, !PT ;  /* 0x00000016ab0d7209 */ /* 0x000fe20007800000 */
[--C-:B------:R-:W-:Y:S01]  /*3e20*/  FFMA R153, R153, UR6, -R186.reuse ;  /* 0x0000000699997c23 */ /* 0x100fe200080008ba */
[--C-:B------:R-:W-:Y:S01]  /*3e30*/  FFMA R157, R157, UR6, -R186.reuse ;  /* 0x000000069d9d7c23 */ /* 0x100fe200080008ba */
[--C-:B------:R-:W-:Y:S01]  /*3e40*/  FFMA R161, R161, UR6, -R186.reuse ;  /* 0x00000006a1a17c23 */ /* 0x100fe200080008ba */
[----:B------:R-:W-:Y:S01]  /*3e50*/  FSETP.GEU.AND P5, PT, R152, -126, PT ;  /* 0xc2fc00009800780b */ /* 0x000fe20003fae000 */
[--C-:B------:R-:W-:Y:S01]  /*3e60*/  FFMA R165, R165, UR6, -R186.reuse ;  /* 0x00000006a5a57c23 */ /* 0x100fe200080008ba */
[----:B------:R-:W-:Y:S01]  /*3e70*/  FMNMX R22, R174, R13, !PT ;  /* 0x0000000dae167209 */ /* 0x000fe20007800000 */
        /* <DEDUP_REMOVED lines=10> */
[----:B------:R-:W-:Y:S01]  /*3f20*/  @!P5 FMUL R152, R152, 0.5 ;  /* 0x3f0000009898d820 */ /* 0x000fe20000400000 */
[----:B------:R-:W-:Y:S01]  /*3f30*/  FMNMX R13, R179, R156, !PT ;  /* 0x0000009cb30d7209 */ /* 0x000fe20007800000 */
[--C-:B------:R-:W-:Y:S01]  /*3f40*/  FFMA R156, R160, UR6, -R186.reuse ;  /* 0x00000006a09c7c23 */ /* 0x100fe200080008ba */
[--C-:B------:R-:W-:Y:S01]  /*3f50*/  FFMA R160, R164, UR6, -R186.reuse ;  /* 0x00000006a4a07c23 */ /* 0x100fe200080008ba */
[----:B------:R-:W-:Y:S01]  /*3f60*/  @!P3 FMUL R153, R153, 0.5 ;  /* 0x3f0000009999b820 */ /* 0x000fe20000400000 */
[----:B------:R-:W-:Y:S01]  /*3f70*/  FMNMX R188, R182, R13, !PT ;  /* 0x0000000db6bc7209 */ /* 0x000fe20007800000 */
[----:B------:R-:W1:Y:S01]  /*3f80*/  MUFU.EX2 R152, R152 ;  /* 0x0000009800987308 */ /* 0x000e620000000800 */
[----:B------:R-:W-:Y:S01]  /*3f90*/  FSETP.GEU.AND P6, PT, R156, -126, PT ;  /* 0xc2fc00009c00780b */ /* 0x000fe20003fce000 */
[----:B------:R-:W-:Y:S01]  /*3fa0*/  @!P4 FMUL R157, R157, 0.5 ;  /* 0x3f0000009d9dc820 */ /* 0x000fe20000400000 */
[----:B------:R-:W-:Y:S01]  /*3fb0*/  FMNMX R188, R183, R188, !PT ;  /* 0x000000bcb7bc7209 */ /* 0x000fe20007800000 */
[--C-:B------:R-:W-:Y:S01]  /*3fc0*/  FFMA R164, R169, UR6, -R186.reuse ;  /* 0x00000006a9a47c23 */ /* 0x100fe200080008ba */
[----:B------:R-:W-:Y:S01]  /*3fd0*/  FFMA R180, R180, UR6, -R186 ;  /* 0x00000006b4b47c23 */ /* 0x000fe200080008ba */
[----:B------:R-:W-:Y:S01]  /*3fe0*/  @!P2 FMUL R22, R22, 0.5 ;  /* 0x3f0000001616a820 */ /* 0x000fe20000400000 */
[----:B------:R-:W-:Y:S01]  /*3ff0*/  FMUL R184, R184, UR6 ;  /* 0x00000006b8b87c20 */ /* 0x000fe20008400000 */
[----:B------:R-:W2:Y:S01]  /*4000*/  MUFU.EX2 R153, R153 ;  /* 0x0000009900997308 */ /* 0x000ea20000000800 */
[----:B------:R-:W3:Y:S05]  /*4010*/  SHFL.BFLY PT, R13, R188, 0x1, 0x1f ;  /* 0x0c201f00bc0d7f89 */ /* 0x000eea00000e0000 */
[----:B------:R-:W-:-:S02]  /*4020*/  @!P6 FMUL R156, R156, 0.5 ;  /* 0x3f0000009c9ce820 */ /* 0x000fc40000400000 */
[----:B------:R-:W4:Y:S01]  /*4030*/  MUFU.EX2 R22, R22 ;  /* 0x0000001600167308 */ /* 0x000f220000000800 */
[----:B-1----:R-:W-:Y:S01]  /*4040*/  @!P5 FMUL R152, R152, R152 ;  /* 0x000000989898d220 */ /* 0x002fe20000400000 */
[----:B------:R-:W-:-:S06]  /*4050*/  FSETP.GEU.AND P5, PT, R161, -126, PT ;  /* 0xc2fc0000a100780b */ /* 0x000fcc0003fae000 */
[----:B------:R-:W1:Y:S01]  /*4060*/  MUFU.EX2 R157, R157 ;  /* 0x0000009d009d7308 */ /* 0x000e620000000800 */
[----:B--2---:R-:W-:Y:S01]  /*4070*/  @!P3 FMUL R153, R153, R153 ;  /* 0x000000999999b220 */ /* 0x004fe20000400000 */
[----:B------:R-:W-:-:S05]  /*4080*/  FSETP.GEU.AND P3, PT, R160, -126, PT ;  /* 0xc2fc0000a000780b */ /* 0x000fca0003f6e000 */
[----:B------:R-:W-:Y:S01]  /*4090*/  @!P5 FMUL R161, R161, 0.5 ;  /* 0x3f000000a1a1d820 */ /* 0x000fe20000400000 */
[----:B------:R-:W2:Y:S01]  /*40a0*/  MUFU.EX2 R156, R156 ;  /* 0x0000009c009c7308 */ /* 0x000ea20000000800 */
[----:B----4-:R-:W-:Y:S01]  /*40b0*/  @!P2 FMUL R22, R22, R22 ;  /* 0x000000161616a220 */ /* 0x010fe20000400000 */
[----:B------:R-:W-:Y:S02]  /*40c0*/  FSETP.GEU.AND P2, PT, R165, -126, PT ;  /* 0xc2fc0000a500780b */ /* 0x000fe40003f4e000 */
[----:B---3--:R-:W-:Y:S01]  /*40d0*/  FMNMX R13, R188, R13, !PT ;  /* 0x0000000dbc0d7209 */ /* 0x008fe20007800000 */
[--C-:B------:R-:W-:Y:S01]  /*40e0*/  FFMA R188, R177, UR6, -R186.reuse ;  /* 0x00000006b1bc7c23 */ /* 0x100fe200080008ba */
[----:B------:R-:W-:Y:S01]  /*40f0*/  FFMA R186, R181, UR6, -R186 ;  /* 0x00000006b5ba7c23 */ /* 0x000fe200080008ba */
[----:B------:R-:W-:Y:S01]  /*4100*/  @!P3 FMUL R160, R160, 0.5 ;  /* 0x3f000000a0a0b820 */ /* 0x000fe20000400000 */
[----:B------:R-:W3:Y:S01]  /*4110*/  MUFU.EX2 R161, R161 ;  /* 0x000000a100a17308 */ /* 0x000ee20000000800 */
[----:B-1----:R-:W-:Y:S01]  /*4120*/  @!P4 FMUL R157, R157, R157 ;  /* 0x0000009d9d9dc220 */ /* 0x002fe20000400000 */
[----:B------:R-:W-:Y:S01]  /*4130*/  FSETP.GEU.AND P4, PT, R168, -126, PT ;  /* 0xc2fc0000a800780b */ /* 0x000fe20003f8e000 */
[----:B------:R-:W1:Y:S04]  /*4140*/  SHFL.BFLY PT, R190, R13, 0x2, 0x1f ;  /* 0x0c401f000dbe7f89 */ /* 0x000e6800000e0000 */
[----:B------:R-:W-:Y:S01]  /*4150*/  @!P2 FMUL R165, R165, 0.5 ;  /* 0x3f000000a5a5a820 */ /* 0x000fe20000400000 */
[----:B------:R-:W4:Y:S01]  /*4160*/  MUFU.EX2 R160, R160 ;  /* 0x000000a000a07308 */ /* 0x000f220000000800 */
[----:B--2---:R-:W-:Y:S01]  /*4170*/  @!P6 FMUL R156, R156, R156 ;  /* 0x0000009c9c9ce220 */ /* 0x004fe20000400000 */
[----:B------:R-:W-:-:S05]  /*4180*/  FSETP.GEU.AND P6, PT, R164, -126, PT ;  /* 0xc2fc0000a400780b */ /* 0x000fca0003fce000 */
[----:B------:R-:W-:Y:S01]  /*4190*/  @!P4 FMUL R168, R168, 0.5 ;  /* 0x3f000000a8a8c820 */ /* 0x000fe20000400000 */
[----:B------:R-:W2:Y:S01]  /*41a0*/  MUFU.EX2 R165, R165 ;  /* 0x000000a500a57308 */ /* 0x000ea20000000800 */
[----:B---3--:R-:W-:Y:S01]  /*41b0*/  @!P5 FMUL R161, R161, R161 ;  /* 0x000000a1a1a1d220 */ /* 0x008fe20000400000 */
[----:B------:R-:W-:-:S05]  /*41c0*/  FSETP.GEU.AND P5, PT, R172, -126, PT ;  /* 0xc2fc0000ac00780b */ /* 0x000fca0003fae000 */
[----:B------:R-:W-:Y:S01]  /*41d0*/  @!P6 FMUL R164, R164, 0.5 ;  /* 0x3f000000a4a4e820 */ /* 0x000fe20000400000 */
[----:B------:R-:W3:Y:S01]  /*41e0*/  MUFU.EX2 R169, R168 ;  /* 0x000000a800a97308 */ /* 0x000ee20000000800 */
[----:B----4-:R-:W-:Y:S01]  /*41f0*/  @!P3 FMUL R160, R160, R160 ;  /* 0x000000a0a0a0b220 */ /* 0x010fe20000400000 */
[----:B------:R-:W-:Y:S02]  /*4200*/  FSETP.GEU.AND P3, PT, R187, -126, PT ;  /* 0xc2fc0000bb00780b */ /* 0x000fe40003f6e000 */
[----:B-1----:R-:W-:-:S03]  /*4210*/  FMNMX R13, R13, R190, !PT ;  /* 0x000000be0d0d7209 */ /* 0x002fc60007800000 */
[----:B------:R-:W-:Y:S01]  /*4220*/  @!P5 FMUL R172, R172, 0.5 ;  /* 0x3f000000acacd820 */ /* 0x000fe20000400000 */
[----:B------:R-:W1:Y:S01]  /*4230*/  MUFU.EX2 R164, R164 ;  /* 0x000000a400a47308 */ /* 0x000e620000000800 */
        /* <DEDUP_REMOVED lines=8> */
[----:B-1----:R-:W-:Y:S01]  /*42c0*/  @!P6 FMUL R164, R164, R164 ;  /* 0x000000a4a4a4e220 */ /* 0x002fe20000400000 */
[----:B------:R-:W-:-:S03]  /*42d0*/  FSETP.NEU.AND P6, PT, R13, -INF , PT ;  /* 0xff8000000d00780b */ /* 0x000fc60003fcd000 */
[----:B------:R-:W-:Y:S01]  /*42e0*/  FADD R21, R153, R164 ;  /* 0x000000a499157221 */ /* 0x000fe20000000000 */
[----:B------:R-:W-:Y:S01]  /*42f0*/  FSEL R190, R13, RZ, P6 ;  /* 0x000000ff0dbe7208 */ /* 0x000fe20003000000 */
[----:B------:R-:W-:Y:S01]  /*4300*/  @!P4 FMUL R188, R188, 0.5 ;  /* 0x3f000000bcbcc820 */ /* 0x000fe20000400000 */
[----:B------:R-:W1:Y:S01]  /*4310*/  MUFU.EX2 R177, R176 ;  /* 0x000000b000b17308 */ /* 0x000e620000000800 */
[----:B--2---:R-:W-:Y:S01]  /*4320*/  @!P5 FMUL R173, R173, R173 ;  /* 0x000000adadadd220 */ /* 0x004fe20000400000 */
[----:B------:R-:W-:Y:S01]  /*4330*/  FSETP.GEU.AND P5, PT, R186, -126, PT ;  /* 0xc2fc0000ba00780b */ /* 0x000fe20003fae000 */
[----:B------:R-:W-:Y:S01]  /*4340*/  FMUL R189, R190, UR6 ;  /* 0x00000006bebd7c20 */ /* 0x000fe20008400000 */
[----:B------:R-:W-:Y:S01]  /*4350*/  FSETP.GEU.AND P6, PT, R180, -126, PT ;  /* 0xc2fc0000b400780b */ /* 0x000fe20003fce000 */
[----:B------:R-:W-:Y:S02]  /*4360*/  FADD R190, -R190, R185 ;  /* 0x000000b9bebe7221 */ /* 0x000fe40000000100 */
[--C-:B------:R-:W-:Y:S01]  /*4370*/  FFMA R154, R154, UR6, -R189.reuse ;  /* 0x000000069a9a7c23 */ /* 0x100fe200080008bd */
[----:B------:R2:W4:Y:S01]  /*4380*/  MUFU.EX2 R172, R188 ;  /* 0x000000bc00ac7308 */ /* 0x0005220000000800 */
[----:B---3--:R-:W-:Y:S01]  /*4390*/  @!P3 FMUL R168, R168, R168 ;  /* 0x000000a8a8a8b220 */ /* 0x008fe20000400000 */
[--C-:B------:R-:W-:Y:S01]  /*43a0*/  FFMA R187, R155, UR6, -R189.reuse ;  /* 0x000000069bbb7c23 */ /* 0x100fe200080008bd */
[--C-:B------:R-:W-:Y:S01]  /*43b0*/  FFMA R171, R171, UR6, -R189.reuse ;  /* 0x00000006abab7c23 */ /* 0x100fe200080008bd */
[----:B------:R-:W-:Y:S01]  /*43c0*/  FSETP.GEU.AND P3, PT, R154, -126, PT ;  /* 0xc2fc00009a00780b */ /* 0x000fe20003f6e000 */
[--C-:B------:R-:W-:Y:S01]  /*43d0*/  FFMA R175, R175, UR6, -R189.reuse ;  /* 0x00000006afaf7c23 */ /* 0x100fe200080008bd */
[--C-:B------:R-:W-:Y:S01]  /*43e0*/  FFMA R179, R179, UR6, -R189.reuse ;  /* 0x00000006b3b37c23 */ /* 0x100fe200080008bd */
[----:B------:R-:W-:Y:S01]  /*43f0*/  @!P5 FMUL R186, R186, 0.5 ;  /* 0x3f000000babad820 */ /* 0x000fe20000400000 */
[--C-:B------:R-:W-:Y:S01]  /*4400*/  FFMA R182, R182, UR6, -R189.reuse ;  /* 0x00000006b6b67c23 */ /* 0x100fe200080008bd */
[--C-:B--2---:R-:W-:Y:S01]  /*4410*/  FFMA R188, R158, UR6, -R189.reuse ;  /* 0x000000069ebc7c23 */ /* 0x104fe200080008bd */
[----:B-1----:R-:W-:Y:S01]  /*4420*/  @!P2 FMUL R177, R177, R177 ;  /* 0x000000b1b1b1a220 */ /* 0x002fe20000400000 */
[----:B------:R-:W-:Y:S01]  /*4430*/  FSETP.GEU.AND P2, PT, R187, -126, PT ;  /* 0xc2fc0000bb00780b */ /* 0x000fe20003f4e000 */
[----:B------:R-:W-:Y:S01]  /*4440*/  @!P6 FMUL R180, R180, 0.5 ;  /* 0x3f000000b4b4e820 */ /* 0x000fe20000400000 */
[----:B------:R1:W2:Y:S01]  /*4450*/  MUFU.EX2 R176, R186 ;  /* 0x000000ba00b07308 */ /* 0x0002a20000000800 */
[----:B------:R-:W-:Y:S01]  /*4460*/  FFMA R183, R183, UR6, -R189 ;  /* 0x00000006b7b77c23 */ /* 0x000fe200080008bd */
[----:B------:R-:W-:-:S02]  /*4470*/  FMUL R190, R190, UR6 ;  /* 0x00000006bebe7c20 */ /* 0x000fc40008400000 */
[----:B------:R-:W-:Y:S01]  /*4480*/  @!P3 FMUL R154, R154, 0.5 ;  /* 0x3f0000009a9ab820 */ /* 0x000fe20000400000 */
[----:B----4-:R-:W-:Y:S01]  /*4490*/  @!P4 FMUL R172, R172, R172 ;  /* 0x000000acacacc220 */ /* 0x010fe20000400000 */
[----:B------:R-:W-:Y:S02]  /*44a0*/  FSETP.GEU.AND P4, PT, R188, -126, PT ;  /* 0xc2fc0000bc00780b */ /* 0x000fe40003f8e000 */
[----:B------:R3:W4:Y:S01]  /*44b0*/  MUFU.EX2 R181, R180 ;  /* 0x000000b400b57308 */ /* 0x0007220000000800 */
[----:B-1----:R-:W-:Y:S02]  /*44c0*/  FFMA R186, R162, UR6, -R189 ;  /* 0x00000006a2ba7c23 */ /* 0x002fe400080008bd */
[----:B------:R-:W-:-:S05]  /*44d0*/  @!P2 FMUL R187, R187, 0.5 ;  /* 0x3f000000bbbba820 */ /* 0x000fca0000400000 */
[----:B------:R1:W5:Y:S01]  /*44e0*/  MUFU.EX2 R155, R154 ;  /* 0x0000009a009b7308 */ /* 0x0003620000000800 */
[--C-:B---3--:R-:W-:Y:S01]  /*44f0*/  FFMA R180, R159, UR6, -R189.reuse ;  /* 0x000000069fb47c23 */ /* 0x108fe200080008bd */
[----:B--2---:R-:W-:Y:S01]  /*4500*/  @!P5 FMUL R176, R176, R176 ;  /* 0x000000b0b0b0d220 */ /* 0x004fe20000400000 */
[----:B------:R-:W-:Y:S01]  /*4510*/  @!P4 FMUL R188, R188, 0.5 ;  /* 0x3f000000bcbcc820 */ /* 0x000fe20000400000 */
[----:B------:R-:W-:Y:S02]  /*4520*/  FSETP.GEU.AND P5, PT, R186, -126, PT ;  /* 0xc2fc0000ba00780b */ /* 0x000fe40003fae000 */
[----:B------:R-:W-:Y:S02]  /*4530*/  FADD R185, R165, R176 ;  /* 0x000000b0a5b97221 */ /* 0x000fe40000000000 */
[----:B------:R2:W3:Y:S01]  /*4540*/  MUFU.EX2 R158, R187 ;  /* 0x000000bb009e7308 */ /* 0x0004e20000000800 */
[----:B-1----:R-:W-:Y:S01]  /*4550*/  FFMA R154, R163, UR6, -R189 ;  /* 0x00000006a39a7c23 */ /* 0x002fe200080008bd */
[----:B----4-:R-:W-:Y:S01]  /*4560*/  @!P6 FMUL R181, R181, R181 ;  /* 0x000000b5b5b5e220 */ /* 0x010fe20000400000 */
[----:B------:R-:W-:-:S05]  /*4570*/  FSETP.GEU.AND P6, PT, R180, -126, PT ;  /* 0xc2fc0000b400780b */ /* 0x000fca0003fce000 */
[----:B------:R1:W4:Y:S01]  /*4580*/  MUFU.EX2 R159, R188 ;  /* 0x000000bc009f7308 */ /* 0x0003220000000800 */
[----:B-----5:R-:W-:Y:S01]  /*4590*/  @!P3 FMUL R155, R155, R155 ;  /* 0x0000009b9b9bb220 */ /* 0x020fe20000400000 */
[----:B------:R-:W-:Y:S01]  /*45a0*/  FSETP.GEU.AND P3, PT, R154, -126, PT ;  /* 0xc2fc00009a00780b */ /* 0x000fe20003f6e000 */
[----:B--2---:R-:W-:Y:S01]  /*45b0*/  FFMA R187, R166, UR6, -R189 ;  /* 0x00000006a6bb7c23 */ /* 0x004fe200080008bd */
[----:B------:R-:W-:-:S04]  /*45c0*/  @!P5 FMUL R186, R186, 0.5 ;  /* 0x3f000000babad820 */ /* 0x000fc80000400000 */
[----:B------:R-:W-:Y:S01]  /*45d0*/  @!P6 FMUL R180, R180, 0.5 ;  /* 0x3f000000b4b4e820 */ /* 0x000fe20000400000 */
[----:B-1----:R-:W-:Y:S01]  /*45e0*/  FFMA R188, R167, UR6, -R189 ;  /* 0x00000006a7bc7c23 */ /* 0x002fe200080008bd */
[----:B---3--:R-:W-:Y:S01]  /*45f0*/  @!P2 FMUL R158, R158, R158 ;  /* 0x0000009e9e9ea220 */ /* 0x008fe20000400000 */
[----:B------:R-:W-:Y:S01]  /*4600*/  FSETP.GEU.AND P2, PT, R187, -126, PT ;  /* 0xc2fc0000bb00780b */ /* 0x000fe20003f4e000 */
[----:B------:R1:W2:Y:S03]  /*4610*/  MUFU.EX2 R163, R186 ;  /* 0x000000ba00a37308 */ /* 0x0002a60000000800 */
[----:B------:R-:W-:Y:S01]  /*4620*/  @!P3 FMUL R154, R154, 0.5 ;  /* 0x3f0000009a9ab820 */ /* 0x000fe20000400000 */
[----:B----4-:R-:W-:Y:S01]  /*4630*/  @!P4 FMUL R159, R159, R159 ;  /* 0x0000009f9f9fc220 */ /* 0x010fe20000400000 */
[----:B------:R-:W-:-:S03]  /*4640*/  FSETP.GEU.AND P4, PT, R188, -126, PT ;  /* 0xc2fc0000bc00780b */ /* 0x000fc60003f8e000 */
[----:B------:R3:W4:Y:S01]  /*4650*/  MUFU.EX2 R162, R180 ;  /* 0x000000b400a27308 */ /* 0x0007220000000800 */
[----:B-1----:R-:W-:-:S03]  /*4660*/  FFMA R186, R178, UR6, -R189 ;  /* 0x00000006b2ba7c23 */ /* 0x002fc600080008bd */
[----:B------:R-:W-:-:S04]  /*4670*/  @!P2 FMUL R187, R187, 0.5 ;  /* 0x3f000000bbbba820 */ /* 0x000fc80000400000 */
[----:B------:R1:W5:Y:S01]  /*4680*/  MUFU.EX2 R166, R154 ;  /* 0x0000009a00a67308 */ /* 0x0003620000000800 */
[----:B---3--:R-:W-:Y:S01]  /*4690*/  FFMA R180, R170, UR6, -R189 ;  /* 0x00000006aab47c23 */ /* 0x008fe200080008bd */
[----:B--2---:R-:W-:Y:S01]  /*46a0*/  @!P5 FMUL R163, R163, R163 ;  /* 0x000000a3a3a3d220 */ /* 0x004fe20000400000 */
[----:B------:R-:W-:Y:S01]  /*46b0*/  @!P4 FMUL R188, R188, 0.5 ;  /* 0x3f000000bcbcc820 */ /* 0x000fe20000400000 */
[----:B------:R-:W-:-:S04]  /*46c0*/  FSETP.GEU.AND P5, PT, R171, -126, PT ;  /* 0xc2fc0000ab00780b */ /* 0x000fc80003fae000 */
[----:B------:R-:W2:Y:S01]  /*46d0*/  MUFU.EX2 R167, R187 ;  /* 0x000000bb00a77308 */ /* 0x000ea20000000800 */
[----:B-1----:R-:W-:Y:S01]  /*46e0*/  FFMA R154, R174, UR6, -R189 ;  /* 0x00000006ae9a7c23 */ /* 0x002fe200080008bd */
[----:B----4-:R-:W-:Y:S01]  /*46f0*/  @!P6 FMUL R162, R162, R162 ;  /* 0x000000a2a2a2e220 */ /* 0x010fe20000400000 */
[----:B------:R-:W-:-:S05]  /*4700*/  FSETP.GEU.AND P6, PT, R180, -126, PT ;  /* 0xc2fc0000b400780b */ /* 0x000fca0003fce000 */
[----:B------:R-:W1:Y:S01]  /*4710*/  MUFU.EX2 R170, R188 ;  /* 0x000000bc00aa7308 */ /* 0x000e620000000800 */
[----:B-----5:R-:W-:Y:S01]  /*4720*/  @!P3 FMUL R166, R166, R166 ;  /* 0x000000a6a6a6b220 */ /* 0x020fe20000400000 */
[----:B------:R-:W-:Y:S01]  /*4730*/  FSETP.GEU.AND P3, PT, R154, -126, PT ;  /* 0xc2fc00009a00780b */ /* 0x000fe20003f6e000 */
[----:B------:R-:W-:-:S05]  /*4740*/  @!P5 FMUL R171, R171, 0.5 ;  /* 0x3f000000ababd820 */ /* 0x000fca0000400000 */
[----:B------:R-:W-:Y:S01]  /*4750*/  @!P6 FMUL R180, R180, 0.5 ;  /* 0x3f000000b4b4e820 */ /* 0x000fe20000400000 */
[----:B--2---:R-:W-:Y:S01]  /*4760*/  @!P2 FMUL R167, R167, R167 ;  /* 0x000000a7a7a7a220 */ /* 0x004fe20000400000 */
[C---:B------:R-:W-:Y:S01]  /*4770*/  FSETP.GEU.AND P2, PT, R175.reuse, -126, PT ;  /* 0xc2fc0000af00780b */ /* 0x040fe20003f4e000 */
[----:B------:R-:W2:Y:S04]  /*4780*/  MUFU.EX2 R171, R171 ;  /* 0x000000ab00ab7308 */ /* 0x000ea80000000800 */
[----:B------:R-:W-:Y:S01]  /*4790*/  @!P3 FMUL R154, R154, 0.5 ;  /* 0x3f0000009a9ab820 */ /* 0x000fe20000400000 */
[----:B-1----:R-:W-:Y:S01]  /*47a0*/  @!P4 FMUL R170, R170, R170 ;  /* 0x000000aaaaaac220 */ /* 0x002fe20000400000 */
[----:B------:R-:W-:Y:S02]  /*47b0*/  FSETP.GEU.AND P4, PT, R186, -126, PT ;  /* 0xc2fc0000ba00780b */ /* 0x000fe40003f8e000 */
[----:B------:R-:W1:Y:S04]  /*47c0*/  MUFU.EX2 R174, R180 ;  /* 0x000000b400ae7308 */ /* 0x000e680000000800 */
[----:B------:R-:W-:-:S04]  /*47d0*/  @!P2 FMUL R175, R175, 0.5 ;  /* 0x3f000000afafa820 */ /* 0x000fc80000400000 */
[----:B------:R3:W4:Y:S01]  /*47e0*/  MUFU.EX2 R178, R154 ;  /* 0x0000009a00b27308 */ /* 0x0007220000000800 */
[----:B--2---:R-:W-:Y:S01]  /*47f0*/  @!P5 FMUL R171, R171, R171 ;  /* 0x000000abababd220 */ /* 0x004fe20000400000 */
[----:B------:R-:W-:Y:S01]  /*4800*/  FSETP.GEU.AND P5, PT, R182, -126, PT ;  /* 0xc2fc0000b600780b */ /* 0x000fe20003fae000 */
[----:B------:R-:W-:-:S05]  /*4810*/  @!P4 FMUL R186, R186, 0.5 ;  /* 0x3f000000babac820 */ /* 0x000fca0000400000 */
[----:B------:R-:W2:Y:S01]  /*4820*/  MUFU.EX2 R175, R175 ;  /* 0x000000af00af7308 */ /* 0x000ea20000000800 */
[----:B-1----:R-:W-:Y:S01]  /*4830*/  @!P6 FMUL R174, R174, R174 ;  /* 0x000000aeaeaee220 */ /* 0x002fe20000400000 */
[----:B------:R-:W-:Y:S01]  /*4840*/  FSETP.GEU.AND P6, PT, R179, -126, PT ;  /* 0xc2fc0000b300780b */ /* 0x000fe20003fce000 */
[----:B---3--:R-:W-:-:S04]  /*4850*/  FADD R154, R161, R172 ;  /* 0x000000aca19a7221 */ /* 0x008fc80000000000 */
[----:B------:R-:W-:Y:S01]  /*4860*/  @!P5 FMUL R182, R182, 0.5 ;  /* 0x3f000000b6b6d820 */ /* 0x000fe20000400000 */
[----:B------:R1:W3:Y:S01]  /*4870*/  MUFU.EX2 R180, R186 ;  /* 0x000000ba00b47308 */ /* 0x0002e20000000800 */
[----:B----4-:R-:W-:Y:S01]  /*4880*/  @!P3 FMUL R178, R178, R178 ;  /* 0x000000b2b2b2b220 */ /* 0x010fe20000400000 */
[----:B------:R-:W-:Y:S01]  /*4890*/  FSETP.GEU.AND P3, PT, R183, -126, PT ;  /* 0xc2fc0000b700780b */ /* 0x000fe20003f6e000 */
[----:B------:R-:W-:Y:S01]  /*48a0*/  FADD R187, R21, R154 ;  /* 0x0000009a15bb7221 */ /* 0x000fe20000000000 */
[----:B------:R-:W-:Y:S01]  /*48b0*/  FADD R154, R152, R169 ;  /* 0x000000a9989a7221 */ /* 0x000fe20000000000 */
[----:B------:R-:W-:Y:S02]  /*48c0*/  F2FP.F16.F32.PACK_AB R152, R153, R152 ;  /* 0x000000989998723e */ /* 0x000fe400000000ff */
[----:B------:R-:W-:Y:S01]  /*48d0*/  @!P6 FMUL R179, R179, 0.5 ;  /* 0x3f000000b3b3e820 */ /* 0x000fe20000400000 */
[----:B------:R4:W5:Y:S01]  /*48e0*/  MUFU.EX2 R188, R182 ;  /* 0x000000b600bc7308 */ /* 0x0009620000000800 */
[----:B--2---:R-:W-:Y:S01]  /*48f0*/  @!P2 FMUL R175, R175, R175 ;  /* 0x000000afafafa220 */ /* 0x004fe20000400000 */
[----:B------:R-:W-:Y:S01]  /*4900*/  FSETP.GEU.AND P2, PT, R184, -126, PT ;  /* 0xc2fc0000b800780b */ /* 0x000fe20003f4e000 */
[----:B-1----:R-:W-:Y:S01]  /*4910*/  FADD R186, R160, R181 ;  /* 0x000000b5a0ba7221 */ /* 0x002fe20000000000 */
[----:B------:R-:W-:-:S03]  /*4920*/  F2FP.F16.F32.PACK_AB R153, R158, R155 ;  /* 0x0000009b9e99723e */ /* 0x000fc600000000ff */
[----:B------:R-:W-:Y:S01]  /*4930*/  @!P3 FMUL R183, R183, 0.5 ;  /* 0x3f000000b7b7b820 */ /* 0x000fe20000400000 */
[----:B------:R1:W2:Y:S01]  /*4940*/  MUFU.EX2 R189, R179 ;  /* 0x000000b300bd7308 */ /* 0x0002a20000000800 */
[----:B---3--:R-:W-:Y:S01]  /*4950*/  @!P4 FMUL R180, R180, R180 ;  /* 0x000000b4b4b4c220 */ /* 0x008fe20000400000 */
[----:B------:R-:W-:Y:S01]  /*4960*/  FSETP.GEU.AND P4, PT, R190, -126, PT ;  /* 0xc2fc0000be00780b */ /* 0x000fe20003f8e000 */
[----:B----4-:R-:W-:Y:S02]  /*4970*/  FADD R182, R157, R168 ;  /* 0x000000a89db67221 */ /* 0x010fe40000000000 */
[----:B------:R-:W-:Y:S02]  /*4980*/  FADD R192, R163, R180 ;  /* 0x000000b4a3c07221 */ /* 0x000fe40000000000 */
[----:B------:R-:W-:Y:S01]  /*4990*/  @!P2 FMUL R184, R184, 0.5 ;  /* 0x3f000000b8b8a820 */ /* 0x000fe20000400000 */
[----:B------:R3:W4:Y:S01]  /*49a0*/  MUFU.EX2 R191, R183 ;  /* 0x000000b700bf7308 */ /* 0x0007220000000800 */
[----:B-1----:R-:W-:Y:S01]  /*49b0*/  FADD R179, R22, R173 ;  /* 0x000000ad16b37221 */ /* 0x002fe20000000000 */
[----:B-----5:R-:W-:Y:S01]  /*49c0*/  @!P5 FMUL R188, R188, R188 ;  /* 0x000000bcbcbcd220 */ /* 0x020fe20000400000 */
[----:B------:R-:W-:Y:S01]  /*49d0*/  FADD R182, R182, R185 ;  /* 0x000000b9b6b67221 */ /* 0x000fe20000000000 */
[----:B------:R-:W-:Y:S01]  /*49e0*/  FADD R185, R159, R178 ;  /* 0x000000b29fb97221 */ /* 0x000fe20000000000 */
[----:B------:R-:W-:Y:S01]  /*49f0*/  FADD R179, R179, R186 ;  /* 0x000000bab3b37221 */ /* 0x000fe20000000000 */
[----:B------:R-:W-:Y:S01]  /*4a00*/  FADD R186, R162, R175 ;  /* 0x000000afa2ba7221 */ /* 0x000fe20000000000 */
[----:B------:R-:W-:Y:S01]  /*4a10*/  @!P4 FMUL R190, R190, 0.5 ;  /* 0x3f000000bebec820 */ /* 0x000fe20000400000 */
[----:B------:R1:W5:Y:S01]  /*4a20*/  MUFU.EX2 R21, R184 ;  /* 0x000000b800157308 */ /* 0x0003620000000800 */
[----:B---3--:R-:W-:Y:S01]  /*4a30*/  FADD R183, R156, R177 ;  /* 0x000000b19cb77221 */ /* 0x008fe20000000000 */
[----:B--2---:R-:W-:Y:S01]  /*4a40*/  @!P6 FMUL R189, R189, R189 ;  /* 0x000000bdbdbde220 */ /* 0x004fe20000400000 */
[----:B------:R-:W-:Y:S01]  /*4a50*/  FADD R194, R167, R188 ;  /* 0x000000bca7c27221 */ /* 0x000fe20000000000 */
[----:B------:R-:W-:Y:S01]  /*4a60*/  FADD R187, R187, R182 ;  /* 0x000000b6bbbb7221 */ /* 0x000fe20000000000 */
[----:B------:R-:W-:Y:S01]  /*4a70*/  FADD R154, R154, R183 ;  /* 0x000000b79a9a7221 */ /* 0x000fe20000000000 */
[----:B------:R-:W-:Y:S01]  /*4a80*/  FADD R193, R166, R189 ;  /* 0x000000bda6c17221 */ /* 0x000fe20000000000 */
[----:B------:R-:W-:Y:S01]  /*4a90*/  FADD R183, R155, R174 ;  /* 0x000000ae9bb77221 */ /* 0x000fe20000000000 */
[----:B------:R-:W2:Y:S01]  /*4aa0*/  MUFU.EX2 R190, R190 ;  /* 0x000000be00be7308 */ /* 0x000ea20000000800 */
[----:B----4-:R-:W-:Y:S01]  /*4ab0*/  @!P3 FMUL R191, R191, R191 ;  /* 0x000000bfbfbfb220 */ /* 0x010fe20000400000 */
[----:B-1----:R-:W-:Y:S01]  /*4ac0*/  FADD R184, R158, R171 ;  /* 0x000000ab9eb87221 */ /* 0x002fe20000000000 */
[----:B------:R-:W-:Y:S01]  /*4ad0*/  FADD R183, R183, R192 ;  /* 0x000000c0b7b77221 */ /* 0x000fe20000000000 */
[----:B------:R-:W-:Y:S01]  /*4ae0*/  FADD R194, R185, R194 ;  /* 0x000000c2b9c27221 */ /* 0x000fe20000000000 */
[----:B------:R-:W-:Y:S01]  /*4af0*/  FADD R195, R170, R191 ;  /* 0x000000bfaac37221 */ /* 0x000fe20000000000 */
[----:B------:R-:W-:Y:S01]  /*4b00*/  FADD R184, R184, R193 ;  /* 0x000000c1b8b87221 */ /* 0x000fe20000000000 */
[----:B------:R-:W-:Y:S01]  /*4b10*/  FADD R154, R154, R179 ;  /* 0x000000b39a9a7221 */ /* 0x000fe20000000000 */
[----:B------:R-:W-:Y:S01]  /*4b20*/  FADD R183, R183, R194 ;  /* 0x000000c2b7b77221 */ /* 0x000fe20000000000 */
[----:B------:R-:W-:Y:S01]  /*4b30*/  FADD R195, R186, R195 ;  /* 0x000000c3bac37221 */ /* 0x000fe20000000000 */
[----:B-----5:R-:W-:Y:S01]  /*4b40*/  @!P2 FMUL R21, R21, R21 ;  /* 0x000000151515a220 */ /* 0x020fe20000400000 */
[----:B------:R-:W-:Y:S01]  /*4b50*/  FADD R154, R154, R187 ;  /* 0x000000bb9a9a7221 */ /* 0x000fe20000000000 */
[----:B------:R-:W-:Y:S01]  /*4b60*/  SHF.L.U32 R179, R19, 0x1f, RZ ;  /* 0x0000001f13b37819 */ /* 0x000fe200000006ff */
[----:B------:R-:W-:Y:S01]  /*4b70*/  FADD R184, R184, R195 ;  /* 0x000000c3b8b87221 */ /* 0x000fe20000000000 */
[----:B------:R-:W-:Y:S01]  /*4b80*/  F2FP.F16.F32.PACK_AB R158, R165, R160 ;  /* 0x000000a0a59e723e */ /* 0x000fe200000000ff */
[----:B------:R-:W-:Y:S01]  /*4b90*/  FFMA R14, R21, R14, R154 ;  /* 0x0000000e150e7223 */ /* 0x000fe2000000009a */
[----:B------:R1:W3:Y:S01]  /*4ba0*/  SYNCS.PHASECHK.TRANS64.TRYWAIT P2, [UR5+0x38000], R179 ;  /* 0x038000b3ff0075a7 */ /* 0x0002e20008040145 */
[----:B------:R-:W-:Y:S01]  /*4bb0*/  FADD R183, R183, R184 ;  /* 0x000000b8b7b77221 */ /* 0x000fe20000000000 */
[----:B--2---:R-:W-:Y:S01]  /*4bc0*/  @!P4 FMUL R190, R190, R190 ;  /* 0x000000bebebec220 */ /* 0x004fe20000400000 */
[----:B------:R-:W-:Y:S01]  /*4bd0*/  F2FP.F16.F32.PACK_AB R154, R157, R22 ;  /* 0x000000169d9a723e */ /* 0x000fe200000000ff */
[----:B------:R-:W-:Y:S01]  /*4be0*/  FMUL R24, R24, R21 ;  /* 0x0000001518187220 */ /* 0x000fe20000400000 */
[----:B------:R-:W-:Y:S01]  /*4bf0*/  F2FP.F16.F32.PACK_AB R155, R162, R159 ;  /* 0x0000009fa29b723e */ /* 0x000fe200000000ff */
[----:B------:R-:W-:Y:S01]  /*4c00*/  FFMA R15, R190, R15, R183 ;  /* 0x0000000fbe0f7223 */ /* 0x000fe200000000b7 */
[----:B------:R-:W-:Y:S01]  /*4c10*/  F2FP.F16.F32.PACK_AB R156, R161, R156 ;  /* 0x0000009ca19c723e */ /* 0x000fe200000000ff */
[----:B------:R-:W-:Y:S01]  /*4c20*/  FMUL R25, R25, R21 ;  /* 0x0000001519197220 */ /* 0x000fe20000400000 */
[----:B------:R-:W-:Y:S01]  /*4c30*/  F2FP.F16.F32.PACK_AB R157, R166, R163 ;  /* 0x000000a3a69d723e */ /* 0x000fe200000000ff */
[----:B------:R-:W-:Y:S01]  /*4c40*/  FMUL R28, R28, R21 ;  /* 0x000000151c1c7220 */ /* 0x000fe20000400000 */
[----:B------:R-:W-:Y:S01]  /*4c50*/  F2FP.F16.F32.PACK_AB R160, R164, R169 ;  /* 0x000000a9a4a0723e */ /* 0x000fe200000000ff */
[-C--:B------:R-:W-:Y:S01]  /*4c60*/  FMUL R29, R29, R21.reuse ;  /* 0x000000151d1d7220 */ /* 0x080fe20000400000 */
        /* <DEDUP_REMOVED lines=59> */
[----:B------:R-:W-:Y:S01]  /*5020*/  FMUL R149, R149, R21 ;  /* 0x0000001595957220 */ /* 0x000fe20000400000 */
        /* <DEDUP_REMOVED lines=64> */
[----:B------:R-:W-:-:S02]  /*5430*/  F2FP.F16.F32.PACK_AB R159, R170, R167 ;  /* 0x000000a7aa9f723e */ /* 0x000fc400000000ff */
[----:B------:R-:W-:Y:S02]  /*5440*/  F2FP.F16.F32.PACK_AB R161, R171, R174 ;  /* 0x000000aeaba1723e */ /* 0x000fe400000000ff */
[----:B------:R-:W-:Y:S02]  /*5450*/  F2FP.F16.F32.PACK_AB R162, R168, R173 ;  /* 0x000000ada8a2723e */ /* 0x000fe400000000ff */
[----:B------:R-:W-:Y:S02]  /*5460*/  F2FP.F16.F32.PACK_AB R163, R175, R178 ;  /* 0x000000b2afa3723e */ /* 0x000fe400000000ff */
[----:B------:R-:W-:Y:S02]  /*5470*/  F2FP.F16.F32.PACK_AB R164, R172, R177 ;  /* 0x000000b1aca4723e */ /* 0x000fe400000000ff */
[----:B------:R-:W-:Y:S02]  /*5480*/  F2FP.F16.F32.PACK_AB R165, R189, R180 ;  /* 0x000000b4bda5723e */ /* 0x000fe400000000ff */
[----:B------:R-:W-:Y:S01]  /*5490*/  F2FP.F16.F32.PACK_AB R166, R176, R181 ;  /* 0x000000b5b0a6723e */ /* 0x000fe200000000ff */
[----:B-1-3--:R-:W-:Y:S06]  /*54a0*/  @!P0 BRA `(.L_x_27) ;  /* 0x0000000000048947 */ /* 0x00afec0003800000 */
[----:B------:R-:W-:Y:S01]  /*54b0*/  BPT.TRAP 0x1 ;  /* 0x000000040000795c */ /* 0x000fe20000300000 */
.L_x_27:
[----:B------:R-:W-:Y:S05]  /*54c0*/  @P2 BRA `(.L_x_28) ;  /* 0x0000000000082947 */ /* 0x000fea0003800000 */
[----:B------:R-:W1:Y:S02]  /*54d0*/  SYNCS.PHASECHK.TRANS64.TRYWAIT P2, [UR5+0x38000], R179 ;  /* 0x038000b3ff0075a7 */ /* 0x000e640008040145 */
[----:B-1----:R-:W-:Y:S05]  /*54e0*/  @!P2 BRA `(.L_x_29) ;  /* 0x0000007000d8a947 */ /* 0x002fea0003800000 */
.L_x_28:
[----:B------:R-:W-:Y:S01]  /*54f0*/  R2UR UR5, R23 ;  /* 0x00000000170572ca */ /* 0x000fe200000e0000 */
[----:B------:R-:W-:Y:S01]  /*5500*/  WARPGROUP.ARRIVE ;  /* 0x00000000000079c5 */ /* 0x000fe20000000000 */
[----:B------:R-:W-:Y:S01]  /*5510*/  UMOV UR11, 0x40000040 ;  /* 0x40000040000b7882 */ /* 0x000fe20000000000 */
[----:B------:R-:W-:Y:S01]  /*5520*/  UMOV UR15, 0x40000040 ;  /* 0x40000040000f7882 */ /* 0x000fe20000000000 */
[----:B------:R-:W-:-:S09]  /*5530*/  F2FP.F16.F32.PACK_AB R167, R191, R188 ;  /* 0x000000bcbfa7723e */ /* 0x000fd200000000ff */
[----:B------:R-:W-:-:S04]  /*5540*/  ULEA UR10, UR4, UR5, 0xb ;  /* 0x00000005040a7291 */ /* 0x000fc8000f8e583f */
[----:B------:R-:W-:-:S05]  /*5550*/  UIADD3 UR14, UR10, 0x80, URZ ;  /* 0x000000800a0e7890 */ /* 0x000fca000fffe03f */
[----:B------:R-:W-:Y:S01]  /*5560*/  HGMMA.64x256x16.F32 R24, R152, gdesc[UR8].tnspB, R24, gsb0 ;  /* 0x43e0000898187df0 */ /* 0x000fe20008000818 */
[----:B------:R-:W-:Y:S02]  /*5570*/  UMOV UR11, 0x40000040 ;  /* 0x40000040000b7882 */ /* 0x000fe40000000000 */
[----:B------:R-:W-:Y:S02]  /*5580*/  WARPGROUP.DEPBAR.LE gsb0, 0x0 ;  /* 0x00008000000079c5 */ /* 0x000fe40000010000 */
[----:B------:R-:W-:-:S15]  /*5590*/  WARPGROUP.ARRIVE ;  /* 0x00000000000079c5 */ /* 0x000fde0000000000 */
[----:B------:R-:W-:-:S08]  /*55a0*/  NOP ;  /* 0x0000000000007918 */ /* 0x000fd00000000000 */
[----:B------:R-:W-:Y:S01]  /*55b0*/  HGMMA.64x256x16.F32 R24, R156, gdesc[UR12].tnspB, R24, gsb0 ;  /* 0x43e0000c9c187df0 */ /* 0x000fe20008000818 */
[----:B------:R-:W-:Y:S01]  /*55c0*/  UIADD3 UR14, UR10, 0x100, URZ ;  /* 0x000001000a0e7890 */ /* 0x000fe2000fffe03f */
[----:B------:R-:W-:Y:S01]  /*55d0*/  UMOV UR15, 0x40000040 ;  /* 0x40000040000f7882 */ /* 0x000fe20000000000 */
[----:B------:R-:W-:Y:S01]  /*55e0*/  UIADD3 UR10, UR10, 0x180, URZ ;  /* 0x000001800a0a7890 */ /* 0x000fe2000fffe03f */
[----:B------:R-:W-:Y:S02]  /*55f0*/  WARPGROUP.DEPBAR.LE gsb0, 0x0 ;  /* 0x00008000000079c5 */ /* 0x000fe40000010000 */
[----:B------:R-:W-:-:S15]  /*5600*/  WARPGROUP.ARRIVE ;  /* 0x00000000000079c5 */ /* 0x000fde0000000000 */
[----:B------:R-:W-:-:S07]  /*5610*/  NOP ;  /* 0x0000000000007918 */ /* 0x000fce0000000000 */
[----:B------:R-:W-:Y:S03]  /*5620*/  HGMMA.64x256x16.F32 R24, R160, gdesc[UR12].tnspB, R24, gsb0 ;  /* 0x43e0000ca0187df0 */ /* 0x000fe60008000818 */
[----:B------:R-:W-:Y:S02]  /*5630*/  WARPGROUP.DEPBAR.LE gsb0, 0x0 ;  /* 0x00008000000079c5 */ /* 0x000fe40000010000 */
[----:B------:R-:W-:-:S15]  /*5640*/  WARPGROUP.ARRIVE ;  /* 0x00000000000079c5 */ /* 0x000fde0000000000 */
[----:B------:R-:W-:-:S08]  /*5650*/  NOP ;  /* 0x0000000000007918 */ /* 0x000fd00000000000 */
[----:B------:R-:W-:Y:S03]  /*5660*/  HGMMA.64x256x16.F32 R24, R164, gdesc[UR8].tnspB, R24, gsb0 ;  /* 0x43e00008a4187df0 */ /* 0x000fe60008000818 */
[----:B------:R-:W-:Y:S02]  /*5670*/  WARPGROUP.DEPBAR.LE gsb0, 0x0 ;  /* 0x00008000000079c5 */ /* 0x000fe40000010000 */
[----:B------:R-:W-:Y:S05]  /*5680*/  @!P0 BRA `(.L_x_30) ;  /* 0x0000000000048947 */ /* 0x000fea0003800000 */
[----:B------:R-:W-:Y:S01]  /*5690*/  BPT.TRAP 0x1 ;  /* 0x000000040000795c */ /* 0x000fe20000300000 */
.L_x_30:
[----:B------:R-:W-:-:S04]  /*56a0*/  ULEA UR5, UR7, UR60, 0x3 ;  /* 0x0000003c07057291 */ /* 0x000fc8000f8e183f */
[----:B------:R-:W-:-:S04]  /*56b0*/  UIADD3 UR5, UR5, 0x38028, URZ ;  /* 0x0003802805057890 */ /* 0x000fc8000fffe03f */
[----:B------:R-:W-:-:S09]  /*56c0*/  UPRMT UR5, URZ, 0x654, UR5 ;  /* 0x000006543f057896 */ /* 0x000fd20008000005 */
[----:B------:R-:W-:Y:S01]  /*56d0*/  SYNCS.ARRIVE.TRANS64.RED.A1T0 RZ, [UR5], RZ ;  /* 0x000000ffffff79a7 */ /* 0x000fe20008100405 */
[----:B------:R-:W-:Y:S05]  /*56e0*/  @P1 BRA `(.L_x_31) ;  /* 0x0000000000041947 */ /* 0x000fea0003800000 */
[----:B------:R-:W-:Y:S01]  /*56f0*/  BPT.TRAP 0x1 ;  /* 0x000000040000795c */ /* 0x000fe20000300000 */
.L_x_31:
[----:B------:R-:W-:-:S04]  /*5700*/  UIADD3 UR7, UR7, 0x1, URZ ;  /* 0x0000000107077890 */ /* 0x000fc8000fffe03f */
[----:B------:R-:W-:-:S04]  /*5710*/  UISETP.NE.AND UP0, UPT, UR7, 0x5, UPT ;  /* 0x000000050700788c */ /* 0x000fc8000bf05270 */
[----:B------:R-:W-:Y:S01]  /*5720*/  USEL UR7, UR7, URZ, UP0 ;  /* 0x0000003f07077287 */ /* 0x000fe20008000000 */
[----:B------:R-:W-:Y:S11]  /*5730*/  @!P0 BRA `(.L_x_32) ;  /* 0x0000000000048947 */ /* 0x000ff60003800000 */
[----:B------:R-:W-:Y:S01]  /*5740*/  BPT.TRAP 0x1 ;  /* 0x000000040000795c */ /* 0x000fe20000300000 */
.L_x_32:
[----:B------:R-:W-:-:S04]  /*5750*/  ULEA UR5, UR7, UR60, 0x3 ;  /* 0x0000003c07057291 */ /* 0x000fc8000f8e183f */
[----:B------:R-:W-:-:S04]  /*5760*/  UIADD3 UR5, UR5, 0x38028, URZ ;  /* 0x0003802805057890 */ /* 0x000fc8000fffe03f */
[----:B------:R-:W-:-:S09]  /*5770*/  UPRMT UR5, URZ, 0x654, UR5 ;  /* 0x000006543f057896 */ /* 0x000fd20008000005 */
[----:B------:R-:W-:Y:S01]  /*5780*/  SYNCS.ARRIVE.TRANS64.RED.A1T0 RZ, [UR5], RZ ;  /* 0x000000ffffff79a7 */ /* 0x000fe20008100405 */
[----:B------:R-:W-:Y:S05]  /*5790*/  @P1 BRA `(.L_x_33) ;  /* 0x0000000000041947 */ /* 0x000fea0003800000 */
[----:B------:R-:W-:Y:S01]  /*57a0*/  BPT.TRAP 0x1 ;  /* 0x000000040000795c */ /* 0x000fe20000300000 */
.L_x_33:
[----:B------:R-:W-:Y:S01]  /*57b0*/  UIADD3 UR4, UR4, 0x1, URZ ;  /* 0x0000000104047890 */ /* 0x000fe2000fffe03f */
[C---:B------:R-:W-:Y:S01]  /*57c0*/  ISETP.GT.AND P2, PT, R20.reuse, 0x1, PT ;  /* 0x000000011400780c */ /* 0x040fe20003f44270 */
[----:B------:R-:W-:Y:S01]  /*57d0*/  UIADD3 UR7, UR7, 0x1, URZ ;  /* 0x0000000107077890 */ /* 0x000fe2000fffe03f */
[----:B------:R-:W-:Y:S01]  /*57e0*/  IADD3 R17, R17, 0x40, RZ ;  /* 0x0000004011117810 */ /* 0x000fe20007ffe0ff */
[----:B------:R-:W-:Y:S01]  /*57f0*/  UISETP.NE.AND UP2, UPT, UR4, 0x5, UPT ;  /* 0x000000050400788c */ /* 0x000fe2000bf45270 */
[----:B-1----:R-:W-:Y:S01]  /*5800*/  IADD3 R22, R20, -0x1, RZ ;  /* 0xffffffff14167810 */ /* 0x002fe20007ffe0ff */
[----:B------:R-:W-:Y:S01]  /*5810*/  UISETP.NE.AND UP0, UPT, UR7, 0x5, UPT ;  /* 0x000000050700788c */ /* 0x000fe2000bf05270 */
[----:B------:R-:W-:Y:S01]  /*5820*/  MOV R21, R18 ;  /* 0x0000001200157202 */ /* 0x000fe20000000f00 */
[----:B------:R-:W-:Y:S01]  /*5830*/  USEL UR5, URZ, 0x1, UP2 ;  /* 0x000000013f057887 */ /* 0x000fe20009000000 */
[----:B------:R-:W-:Y:S01]  /*5840*/  MOV R185, R13 ;  /* 0x0000000d00b97202 */ /* 0x000fe20000000f00 */
[----:B------:R-:W-:-:S02]  /*5850*/  USEL UR7, UR7, URZ, UP0 ;  /* 0x0000003f07077287 */ /* 0x000fc40008000000 */
[----:B------:R-:W-:Y:S02]  /*5860*/  USEL UR4, UR4, URZ, UP2 ;  /* 0x0000003f04047287 */ /* 0x000fe40009000000 */
[----:B------:R-:W-:Y:S01]  /*5870*/  LOP3.LUT R184, R19, UR5, RZ, 0x3c, !PT ;  /* 0x0000000513b87c12 */ /* 0x000fe2000f8e3cff */
[----:B------:R-:W-:Y:S09]  /*5880*/  @P2 BRA `(.L_x_34) ;  /* 0xffffffdc00082947 */ /* 0x000ff2000383ffff */
.L_x_23:
[----:B------:R-:W-:-:S13]  /*5890*/  ISETP.GE.AND P2, PT, R20, RZ, PT ;  /* 0x000000ff1400720c */ /* 0x000fda0003f46270 */
[----:B------:R-:W-:Y:S05]  /*58a0*/  @!P2 BRA `(.L_x_35) ;  /* 0x000000280010a947 */ /* 0x000fea0003800000 */
[----:B------:R-:W-:Y:S01]  /*58b0*/  IADD3 R19, R20, 0x1, RZ ;  /* 0x0000000114137810 */ /* 0x000fe20007ffe0ff */
[----:B------:R-:W-:Y:S01]  /*58c0*/  ULDC UR6, c[0x0][0x604] ;  /* 0x0001810000067ab9 */ /* 0x000fe20000000800 */
[----:B--2---:R-:W-:Y:S02]  /*58d0*/  MOV R21, R18 ;  /* 0x0000001200157202 */ /* 0x004fe40000000f00 */
[----:B------:R-:W-:-:S07]  /*58e0*/  MOV R22, R13 ;  /* 0x0000000d00167202 */ /* 0x000fce0000000f00 */
.L_x_46:
[----:B------:R-:W-:Y:S05]  /*58f0*/  @!P0 BRA `(.L_x_36) ;  /* 0x0000000000048947 */ /* 0x000fea0003800000 */
[----:B------:R-:W-:Y:S01]  /*5900*/  BPT.TRAP 0x1 ;  /* 0x000000040000795c */ /* 0x000fe20000300000 */
.L_x_36:
[----:B------:R-:W-:Y:S01]  /*5910*/  ULEA UR5, UR4, UR60, 0x3 ;  /* 0x0000003c04057291 */ /* 0x000fe2000f8e183f */
[----:B------:R-:W-:-:S08]  /*5920*/  SHF.L.U32 R13, R184, 0x1f, RZ ;  /* 0x0000001fb80d7819 */ /* 0x000fd000000006ff */
[----:B------:R-:W1:Y:S02]  /*5930*/  SYNCS.PHASECHK.TRANS64.TRYWAIT P2, [UR5+0x38000], R13 ;  /* 0x0380000dff0075a7 */ /* 0x000e640008040145 */
[----:B-1----:R-:W-:Y:S05]  /*5940*/  @!P2 BRA `(.L_x_37) ;  /* 0x0000006c00d8a947 */ /* 0x002fea0003800000 */
.L_x_118:
[----:B------:R-:W-:Y:S01]  /*5950*/  R2UR UR56, R4 ;  /* 0x00000000043872ca */ /* 0x000fe200000e0000 */
[----:B------:R-:W-:Y:S01]  /*5960*/  ULEA UR5, UR4, UR61, 0xb ;  /* 0x0000003d04057291 */ /* 0x000fe2000f8e583f */
[----:B------:R-:W-:Y:S01]  /*5970*/  R2UR UR57, R5 ;  /* 0x00000000053972ca */ /* 0x000fe200000e0000 */
[----:B------:R-:W-:Y:S01]  /*5980*/  WARPGROUP.ARRIVE ;  /* 0x00000000000079c5 */ /* 0x000fe20000000000 */
[----:B------:R-:W-:Y:S01]  /*5990*/  UMOV UR59, 0x40000040 ;  /* 0x40000040003b7882 */ /* 0x000fe20000000000 */
[----:B------:R-:W-:Y:S01]  /*59a0*/  UIADD3 UR10, UR5, 0x6, URZ ;  /* 0x00000006050a7890 */ /* 0x000fe2000fffe03f */
[----:B------:R-:W-:Y:S02]  /*59b0*/  UMOV UR11, 0x40000040 ;  /* 0x40000040000b7882 */ /* 0x000fe40000000000 */
[----:B------:R-:W-:Y:S01]  /*59c0*/  UMOV UR58, UR5 ;  /* 0x00000005003a7c82 */ /* 0x000fe20008000000 */
[----:B------:R-:W-:Y:S01]  /*59d0*/  UIADD3 UR14, UR5, 0x200, URZ ;  /* 0x00000200050e7890 */ /* 0x000fe2000fffe03f */
[----:B------:R-:W-:Y:S01]  /*59e0*/  UMOV UR15, 0x40000040 ;  /* 0x40000040000f7882 */ /* 0x000fe20000000000 */
[----:B------:R-:W-:Y:S01]  /*59f0*/  UIADD3 UR18, UR5, 0x202, URZ ;  /* 0x0000020205127890 */ /* 0x000fe2000fffe03f */
[----:B------:R-:W-:-:S03]  /*5a00*/  UMOV UR19, 0x40000040 ;  /* 0x4000004000137882 */ /* 0x000fc60000000000 */
[----:B------:R-:W-:Y:S01]  /*5a10*/  HGMMA.64x64x16.F32 R152, gdesc[UR56], RZ, !UPT, gsb0 ;  /* 0x00e00000389879f0 */ /* 0x000fe2000c0008ff */
[----:B------:R-:W-:Y:S01]  /*5a20*/  R2UR UR56, R6 ;  /* 0x00000000063872ca */ /* 0x000fe200000e0000 */
[----:B------:R-:W-:Y:S01]  /*5a30*/  UIADD3 UR58, UR5, 0x2, URZ ;  /* 0x00000002053a7890 */ /* 0x000fe2000fffe03f */
[----:B------:R-:W-:Y:S01]  /*5a40*/  R2UR UR57, R7 ;  /* 0x00000000073972ca */ /* 0x000fe200000e0000 */
        /* <DEDUP_REMOVED lines=29> */
[----:B------:R-:W-:Y:S02]  /*5c20*/  WARPGROUP.DEPBAR.LE gsb0, 0x0 ;  /* 0x00008000000079c5 */ /* 0x000fe40000010000 */
[----:B------:R-:W-:-:S09]  /*5c30*/  WARPGROUP.ARRIVE ;  /* 0x00000000000079c5 */ /* 0x000fd20000000000 */
[----:B------:R-:W-:Y:S01]  /*5c40*/  HGMMA.64x64x16.F32 R152, gdesc[UR56], R152, gsb0 ;  /* 0x00e00000389879f0 */ /* 0x000fe20008000898 */
[----:B------:R-:W-:Y:S01]  /*5c50*/  R2UR UR56, R10 ;  /* 0x000000000a3872ca */ /* 0x000fe200000e0000 */
[----:B------:R-:W-:Y:S01]  /*5c60*/  UIADD3 UR58, UR5, 0x606, URZ ;  /* 0x00000606053a7890 */ /* 0x000fe2000fffe03f */
        /* <DEDUP_REMOVED lines=46> */
.L_x_38:
[----:B-1----:R-:W-:Y:S01]  /*5f50*/  IADD3 R13, R17, 0x1, RZ ;  /* 0x00000001110d7810 */ /* 0x002fe20007ffe0ff */
[----:B------:R-:W-:Y:S01]  /*5f60*/  ULEA UR5, UR4, UR60, 0x3 ;  /* 0x0000003c04057291 */ /* 0x000fe2000f8e183f */
[----:B------:R-:W-:Y:S02]  /*5f70*/  ISETP.GE.AND P2, PT, R3, R17, PT ;  /* 0x000000110300720c */ /* 0x000fe40003f46270 */
[----:B------:R-:W-:Y:S02]  /*5f80*/  IADD3 R18, R17, 0x8, RZ ;  /* 0x0000000811127810 */ /* 0x000fe40007ffe0ff */
[----:B------:R-:W-:Y:S02]  /*5f90*/  ISETP.GE.AND P3, PT, R3, R13, PT ;  /* 0x0000000d0300720c */ /* 0x000fe40003f66270 */
[----:B------:R-:W-:Y:S02]  /*5fa0*/  FSEL R152, R152, -INF , P2 ;  /* 0xff80000098987808 */ /* 0x000fe40001000000 */
[----:B------:R-:W-:-:S02]  /*5fb0*/  IADD3 R184, R17, 0x9, RZ ;  /* 0x0000000911b87810 */ /* 0x000fc40007ffe0ff */
[----:B------:R-:W-:Y:S02]  /*5fc0*/  ISETP.GE.AND P2, PT, R3, R18, PT ;  /* 0x000000120300720c */ /* 0x000fe40003f46270 */
[----:B------:R-:W-:Y:S02]  /*5fd0*/  FSEL R153, R153, -INF , P3 ;  /* 0xff80000099997808 */ /* 0x000fe40001800000 */
[----:B------:R-:W-:Y:S02]  /*5fe0*/  FMNMX R188, R152, R21, !PT ;  /* 0x0000001598bc7209 */ /* 0x000fe40007800000 */
[----:B------:R-:W-:Y:S02]  /*5ff0*/  IADD3 R186, R17, 0x10, RZ ;  /* 0x0000001011ba7810 */ /* 0x000fe40007ffe0ff */
[----:B------:R-:W-:Y:S02]  /*6000*/  ISETP.GE.AND P3, PT, R3, R184, PT ;  /* 0x000000b80300720c */ /* 0x000fe40003f66270 */
[----:B------:R-:W-:-:S02]  /*6010*/  FSEL R156, R156, -INF , P2 ;  /* 0xff8000009c9c7808 */ /* 0x000fc40001000000 */
[----:B------:R-:W-:Y:S02]  /*6020*/  FMNMX R185, R153, R188, !PT ;  /* 0x000000bc99b97209 */ /* 0x000fe40007800000 */
[----:B------:R-:W-:Y:S02]  /*6030*/  IADD3 R187, R17, 0x11, RZ ;  /* 0x0000001111bb7810 */ /* 0x000fe40007ffe0ff */
[----:B------:R-:W-:Y:S02]  /*6040*/  ISETP.GE.AND P2, PT, R3, R186, PT ;  /* 0x000000ba0300720c */ /* 0x000fe40003f46270 */
[----:B------:R-:W-:Y:S02]  /*6050*/  FSEL R157, R157, -INF , P3 ;  /* 0xff8000009d9d7808 */ /* 0x000fe40001800000 */
[----:B------:R-:W-:Y:S02]  /*6060*/  FMNMX R190, R156, R185, !PT ;  /* 0x000000b99cbe7209 */ /* 0x000fe40007800000 */
        /* <DEDUP_REMOVED lines=40> */
[----:B------:R-:W-:Y:S02]  /*62f0*/  ISETP.GE.AND P3, PT, R3, R197, PT ;  /* 0x000000c50300720c */ /* 0x000fe40003f66270 */
[----:B------:R-:W-:Y:S02]  /*6300*/  FSEL R180, R180, -INF , P2 ;  /* 0xff800000b4b47808 */ /* 0x000fe40001000000 */
[----:B------:R-:W-:-:S02]  /*6310*/  FMNMX R185, R177, R198, !PT ;  /* 0x000000c6b1b97209 */ /* 0x000fc40007800000 */
[----:B------:R-:W-:Y:S02]  /*6320*/  FSEL R181, R181, -INF , P3 ;  /* 0xff800000b5b57808 */ /* 0x000fe40001800000 */
[----:B------:R-:W-:Y:S02]  /*6330*/  FMNMX R198, R180, R185, !PT ;  /* 0x000000b9b4c67209 */ /* 0x000fe40007800000 */
[C---:B------:R-:W-:Y:S02]  /*6340*/  ISETP.GE.AND P2, PT, R0.reuse, R17, PT ;  /* 0x000000110000720c */ /* 0x040fe40003f46270 */
[----:B------:R-:W-:Y:S02]  /*6350*/  FMNMX R198, R181, R198, !PT ;  /* 0x000000c6b5c67209 */ /* 0x000fe40007800000 */
[C---:B------:R-:W-:Y:S02]  /*6360*/  ISETP.GE.AND P3, PT, R0.reuse, R13, PT ;  /* 0x0000000d0000720c */ /* 0x040fe40003f66270 */
[----:B------:R-:W-:Y:S01]  /*6370*/  ISETP.GE.AND P4, PT, R0, R187, PT ;  /* 0x000000bb0000720c */ /* 0x000fe20003f86270 */
[----:B------:R-:W1:Y:S01]  /*6380*/  SHFL.BFLY PT, R185, R198, 0x1, 0x1f ;  /* 0x0c201f00c6b97f89 */ /* 0x000e6200000e0000 */
[----:B------:R-:W-:-:S02]  /*6390*/  FSEL R155, R155, -INF , P3 ;  /* 0xff8000009b9b7808 */ /* 0x000fc40001800000 */
[C---:B------:R-:W-:Y:S02]  /*63a0*/  ISETP.GE.AND P3, PT, R0.reuse, R184, PT ;  /* 0x000000b80000720c */ /* 0x040fe40003f66270 */
[----:B------:R-:W-:Y:S02]  /*63b0*/  FSEL R163, R163, -INF , P4 ;  /* 0xff800000a3a37808 */ /* 0x000fe40002000000 */
[----:B------:R-:W-:Y:S02]  /*63c0*/  FSEL R159, R159, -INF , P3 ;  /* 0xff8000009f9f7808 */ /* 0x000fe40001800000 */
[C---:B------:R-:W-:Y:S02]  /*63d0*/  ISETP.GE.AND P3, PT, R0.reuse, R188, PT ;  /* 0x000000bc0000720c */ /* 0x040fe40003f66270 */
[----:B------:R-:W-:Y:S02]  /*63e0*/  ISETP.GE.AND P4, PT, R0, R190, PT ;  /* 0x000000be0000720c */ /* 0x000fe40003f86270 */
[----:B------:R-:W-:-:S02]  /*63f0*/  FSEL R166, R166, -INF , P3 ;  /* 0xff800000a6a67808 */ /* 0x000fc40001800000 */
[----:B------:R-:W-:Y:S02]  /*6400*/  ISETP.GE.AND P3, PT, R0, R191, PT ;  /* 0x000000bf0000720c */ /* 0x000fe40003f66270 */
[----:B------:R-:W-:Y:S02]  /*6410*/  FSEL R170, R170, -INF , P4 ;  /* 0xff800000aaaa7808 */ /* 0x000fe40002000000 */
[----:B------:R-:W-:Y:S02]  /*6420*/  FSEL R171, R171, -INF , P3 ;  /* 0xff800000abab7808 */ /* 0x000fe40001800000 */
[C---:B------:R-:W-:Y:S02]  /*6430*/  ISETP.GE.AND P3, PT, R0.reuse, R195, PT ;  /* 0x000000c30000720c */ /* 0x040fe40003f66270 */
[----:B------:R-:W-:Y:S02]  /*6440*/  ISETP.GE.AND P4, PT, R0, R194, PT ;  /* 0x000000c20000720c */ /* 0x000fe40003f86270 */
[----:B-1----:R-:W-:-:S02]  /*6450*/  FMNMX R199, R198, R185, !PT ;  /* 0x000000b9c6c77209 */ /* 0x002fc40007800000 */
[----:B------:R-:W-:Y:S02]  /*6460*/  FSEL R185, R154, -INF , P2 ;  /* 0xff8000009ab97808 */ /* 0x000fe40001000000 */
[----:B------:R-:W-:Y:S01]  /*6470*/  ISETP.GE.AND P2, PT, R0, R18, PT ;  /* 0x000000120000720c */ /* 0x000fe20003f46270 */
[----:B------:R-:W1:Y:S01]  /*6480*/  SHFL.BFLY PT, R200, R199, 0x2, 0x1f ;  /* 0x0c401f00c7c87f89 */ /* 0x000e6200000e0000 */
[----:B------:R-:W-:Y:S02]  /*6490*/  FMNMX R18, R185, R22, !PT ;  /* 0x00000016b9127209 */ /* 0x000fe40007800000 */
[----:B------:R-:W-:Y:S02]  /*64a0*/  FSEL R158, R158, -INF , P2 ;  /* 0xff8000009e9e7808 */ /* 0x000fe40001000000 */
[----:B------:R-:W-:Y:S02]  /*64b0*/  FMNMX R13, R155, R18, !PT ;  /* 0x000000129b0d7209 */ /* 0x000fe40007800000 */
[----:B------:R-:W-:-:S02]  /*64c0*/  ISETP.GE.AND P2, PT, R0, R186, PT ;  /* 0x000000ba0000720c */ /* 0x000fc40003f46270 */
[----:B------:R-:W-:Y:S02]  /*64d0*/  FMNMX R18, R158, R13, !PT ;  /* 0x0000000d9e127209 */ /* 0x000fe40007800000 */
[----:B------:R-:W-:Y:S02]  /*64e0*/  FSEL R162, R162, -INF , P2 ;  /* 0xff800000a2a27808 */ /* 0x000fe40001000000 */
[----:B------:R-:W-:Y:S02]  /*64f0*/  FMNMX R13, R159, R18, !PT ;  /* 0x000000129f0d7209 */ /* 0x000fe40007800000 */
[----:B------:R-:W-:Y:S02]  /*6500*/  ISETP.GE.AND P2, PT, R0, R189, PT ;  /* 0x000000bd0000720c */ /* 0x000fe40003f46270 */
[----:B------:R-:W-:Y:S02]  /*6510*/  FMNMX R154, R162, R13, !PT ;  /* 0x0000000da29a7209 */ /* 0x000fe40007800000 */
[----:B------:R-:W-:-:S02]  /*6520*/  FSEL R167, R167, -INF , P2 ;  /* 0xff800000a7a77808 */ /* 0x000fc40001000000 */
[----:B------:R-:W-:Y:S02]  /*6530*/  FMNMX R13, R163, R154, !PT ;  /* 0x0000009aa30d7209 */ /* 0x000fe40007800000 */
[----:B------:R-:W-:Y:S02]  /*6540*/  ISETP.GE.AND P2, PT, R0, R193, PT ;  /* 0x000000c10000720c */ /* 0x000fe40003f46270 */
[----:B-1----:R-:W-:Y:S02]  /*6550*/  FMNMX R18, R199, R200, !PT ;  /* 0x000000c8c7127209 */ /* 0x002fe40007800000 */
[----:B------:R-:W-:Y:S02]  /*6560*/  FMNMX R186, R166, R13, !PT ;  /* 0x0000000da6ba7209 */ /* 0x000fe40007800000 */
[----:B------:R-:W-:Y:S02]  /*6570*/  FSETP.NEU.AND P5, PT, R18, -INF , PT ;  /* 0xff8000001200780b */ /* 0x000fe40003fad000 */
[----:B------:R-:W-:-:S02]  /*6580*/  FMNMX R13, R167, R186, !PT ;  /* 0x000000baa70d7209 */ /* 0x000fc40007800000 */
[----:B------:R-:W-:Y:S02]  /*6590*/  FSEL R154, R18, RZ, P5 ;  /* 0x000000ff129a7208 */ /* 0x000fe40002800000 */
[----:B------:R-:W-:Y:S02]  /*65a0*/  ISETP.GE.AND P5, PT, R0, R192, PT ;  /* 0x000000c00000720c */ /* 0x000fe40003fa6270 */
[----:B------:R-:W-:Y:S01]  /*65b0*/  FMNMX R186, R170, R13, !PT ;  /* 0x0000000daaba7209 */ /* 0x000fe20007800000 */
[----:B------:R-:W-:Y:S01]  /*65c0*/  FMUL R184, R154, UR6 ;  /* 0x000000069ab87c20 */ /* 0x000fe20008400000 */
[----:B------:R-:W-:Y:S01]  /*65d0*/  FSEL R174, R174, -INF , P5 ;  /* 0xff800000aeae7808 */ /* 0x000fe20002800000 */
[----:B------:R-:W-:Y:S01]  /*65e0*/  FADD R154, -R154, R21 ;  /* 0x000000159a9a7221 */ /* 0x000fe20000000100 */
[----:B------:R-:W-:Y:S01]  /*65f0*/  FMNMX R13, R171, R186, !PT ;  /* 0x000000baab0d7209 */ /* 0x000fe20007800000 */
[--C-:B------:R-:W-:Y:S01]  /*6600*/  FFMA R152, R152, UR6, -R184.reuse ;  /* 0x0000000698987c23 */ /* 0x100fe200080008b8 */
[--C-:B------:R-:W-:Y:S01]  /*6610*/  FFMA R153, R153, UR6, -R184.reuse ;  /* 0x0000000699997c23 */ /* 0x100fe200080008b8 */
[----:B------:R-:W-:Y:S01]  /*6620*/  FSEL R175, R175, -INF , P2 ;  /* 0xff800000afaf7808 */ /* 0x000fe20001000000 */
[--C-:B------:R-:W-:Y:S01]  /*6630*/  FFMA R156, R156, UR6, -R184.reuse ;  /* 0x000000069c9c7c23 */ /* 0x100fe200080008b8 */
[----:B------:R-:W-:Y:S01]  /*6640*/  FMNMX R186, R174, R13, !PT ;  /* 0x0000000daeba7209 */ /* 0x000fe20007800000 */
[--C-:B------:R-:W-:Y:S01]  /*6650*/  FFMA R157, R157, UR6, -R184.reuse ;  /* 0x000000069d9d7c23 */ /* 0x100fe200080008b8 */
[----:B------:R-:W-:Y:S01]  /*6660*/  FSETP.GEU.AND P6, PT, R152, -126, PT ;  /* 0xc2fc00009800780b */ /* 0x000fe20003fce000 */
[--C-:B------:R-:W-:Y:S01]  /*6670*/  FFMA R160, R160, UR6, -R184.reuse ;  /* 0x00000006a0a07c23 */ /* 0x100fe200080008b8 */
[----:B------:R-:W-:Y:S01]  /*6680*/  FSETP.GEU.AND P2, PT, R153, -126, PT ;  /* 0xc2fc00009900780b */ /* 0x000fe20003f4e000 */
[--C-:B------:R-:W-:Y:S01]  /*6690*/  FFMA R161, R161, UR6, -R184.reuse ;  /* 0x00000006a1a17c23 */ /* 0x100fe200080008b8 */
[----:B------:R-:W-:Y:S01]  /*66a0*/  FMNMX R13, R175, R186, !PT ;  /* 0x000000baaf0d7209 */ /* 0x000fe20007800000 */
[--C-:B------:R-:W-:Y:S01]  /*66b0*/  FFMA R164, R164, UR6, -R184.reuse ;  /* 0x00000006a4a47c23 */ /* 0x100fe200080008b8 */
[----:B------:R-:W-:Y:S01]  /*66c0*/  FSEL R186, R179, -INF , P3 ;  /* 0xff800000b3ba7808 */ /* 0x000fe20001800000 */
[--C-:B------:R-:W-:Y:S01]  /*66d0*/  FFMA R179, R165, UR6, -R184.reuse ;  /* 0x00000006a5b37c23 */ /* 0x100fe200080008b8 */
[----:B------:R-:W-:Y:S01]  /*66e0*/  FSETP.GEU.AND P3, PT, R156, -126, PT ;  /* 0xc2fc00009c00780b */ /* 0x000fe20003f6e000 */
[--C-:B------:R-:W-:Y:S01]  /*66f0*/  FFMA R165, R168, UR6, -R184.reuse ;  /* 0x00000006a8a57c23 */ /* 0x100fe200080008b8 */
[----:B------:R-:W-:Y:S01]  /*6700*/  FSEL R178, R178, -INF , P4 ;  /* 0xff800000b2b27808 */ /* 0x000fe20002000000 */
[--C-:B------:R-:W-:Y:S01]  /*6710*/  FFMA R168, R169, UR6, -R184.reuse ;  /* 0x00000006a9a87c23 */ /* 0x100fe200080008b8 */
[----:B------:R-:W-:Y:S01]  /*6720*/  ISETP.GE.AND P4, PT, R0, R197, PT ;  /* 0x000000c50000720c */ /* 0x000fe20003f86270 */
[----:B------:R-:W-:Y:S01]  /*6730*/  @!P6 FMUL R152, R152, 0.5 ;  /* 0x3f0000009898e820 */ /* 0x000fe20000400000 */
[----:B------:R-:W-:Y:S01]  /*6740*/  ISETP.GE.AND P5, PT, R0, R196, PT ;  /* 0x000000c40000720c */ /* 0x000fe20003fa6270 */
[----:B------:R-:W-:Y:S01]  /*6750*/  @!P2 FMUL R153, R153, 0.5 ;  /* 0x3f0000009999a820 */ /* 0x000fe20000400000 */
[----:B------:R-:W-:Y:S01]  /*6760*/  FSEL R183, R183, -INF , P4 ;  /* 0xff800000b7b77808 */ /* 0x000fe20002000000 */
[--C-:B------:R-:W-:Y:S01]  /*6770*/  FFMA R169, R172, UR6, -R184.reuse ;  /* 0x00000006aca97c23 */ /* 0x100fe200080008b8 */
[----:B------:R-:W-:Y:S01]  /*6780*/  FSETP.GEU.AND P4, PT, R157, -126, PT ;  /* 0xc2fc00009d00780b */ /* 0x000fe20003f8e000 */
[----:B------:R-:W1:Y:S01]  /*6790*/  MUFU.EX2 R152, R152 ;  /* 0x0000009800987308 */ /* 0x000e620000000800 */
[----:B------:R-:W-:Y:S01]  /*67a0*/  FSEL R182, R182, -INF , P5 ;  /* 0xff800000b6b67808 */ /* 0x000fe20002800000 */
[----:B------:R-:W-:Y:S01]  /*67b0*/  @!P3 FMUL R156, R156, 0.5 ;  /* 0x3f0000009c9cb820 */ /* 0x000fe20000400000 */
[----:B------:R-:W-:Y:S01]  /*67c0*/  FMNMX R13, R178, R13, !PT ;  /* 0x0000000db20d7209 */ /* 0x000fe20007800000 */
[--C-:B------:R-:W-:Y:S01]  /*67d0*/  FFMA R172, R173, UR6, -R184.reuse ;  /* 0x00000006adac7c23 */ /* 0x100fe200080008b8 */
[----:B------:R-:W-:Y:S01]  /*67e0*/  FSETP.GEU.AND P5, PT, R160, -126, PT ;  /* 0xc2fc0000a000780b */ /* 0x000fe20003fae000 */
[--C-:B------:R-:W-:Y:S01]  /*67f0*/  FFMA R173, R176, UR6, -R184.reuse ;  /* 0x00000006b0ad7c23 */ /* 0x100fe200080008b8 */
[----:B------:R-:W-:Y:S01]  /*6800*/  FMNMX R13, R186, R13, !PT ;  /* 0x0000000dba0d7209 */ /* 0x000fe20007800000 */
[----:B------:R-:W2:Y:S01]  /*6810*/  MUFU.EX2 R153, R153 ;  /* 0x0000009900997308 */ /* 0x000ea20000000800 */
[--C-:B------:R-:W-:Y:S01]  /*6820*/  FFMA R176, R177, UR6, -R184.reuse ;  /* 0x00000006b1b07c23 */ /* 0x100fe200080008b8 */
[--C-:B------:R-:W-:Y:S01]  /*6830*/  FFMA R177, R180, UR6, -R184.reuse ;  /* 0x00000006b4b17c23 */ /* 0x100fe200080008b8 */
[----:B------:R-:W-:Y:S01]  /*6840*/  FMNMX R188, R182, R13, !PT ;  /* 0x0000000db6bc7209 */ /* 0x000fe20007800000 */
[----:B------:R-:W-:Y:S01]  /*6850*/  @!P4 FMUL R157, R157, 0.5 ;  /* 0x3f0000009d9dc820 */ /* 0x000fe20000400000 */
[----:B------:R-:W-:Y:S01]  /*6860*/  FFMA R180, R181, UR6, -R184 ;  /* 0x00000006b5b47c23 */ /* 0x000fe200080008b8 */
[----:B------:R-:W-:Y:S01]  /*6870*/  FMUL R154, R154, UR6 ;  /* 0x000000069a9a7c20 */ /* 0x000fe20008400000 */
[----:B------:R-:W-:Y:S01]  /*6880*/  FMNMX R188, R183, R188, !PT ;  /* 0x000000bcb7bc7209 */ /* 0x000fe20007800000 */
[----:B------:R-:W3:Y:S01]  /*6890*/  MUFU.EX2 R156, R156 ;  /* 0x0000009c009c7308 */ /* 0x000ee20000000800 */
[----:B-1----:R-:W-:Y:S01]  /*68a0*/  @!P6 FMUL R152, R152, R152 ;  /* 0x000000989898e220 */ /* 0x002fe20000400000 */
[----:B------:R-:W-:Y:S01]  /*68b0*/  FSETP.GEU.AND P6, PT, R161, -126, PT ;  /* 0xc2fc0000a100780b */ /* 0x000fe20003fce000 */
[----:B------:R-:W-:Y:S01]  /*68c0*/  @!P5 FMUL R160, R160, 0.5 ;  /* 0x3f000000a0a0d820 */ /* 0x000fe20000400000 */
[----:B------:R-:W1:Y:S04]  /*68d0*/  SHFL.BFLY PT, R13, R188, 0x1, 0x1f ;  /* 0x0c201f00bc0d7f89 */ /* 0x000e6800000e0000 */
        /* <DEDUP_REMOVED lines=15> */
[----:B------:R-:W-:Y:S01]  /*69d0*/  FSETP.GEU.AND P5, PT, R168, -126, PT ;  /* 0xc2fc0000a800780b */ /* 0x000fe20003fae000 */
[----:B------:R-:W2:Y:S04]  /*69e0*/  SHFL.BFLY PT, R188, R13, 0x2, 0x1f ;  /* 0x0c401f000dbc7f89 */ /* 0x000ea800000e0000 */
[----:B------:R-:W-:Y:S01]  /*69f0*/  @!P4 FMUL R165, R165, 0.5 ;  /* 0x3f000000a5a5c820 */ /* 0x000fe20000400000 */
[----:B------:R-:W4:Y:S01]  /*6a00*/  MUFU.EX2 R179, R179 ;  /* 0x000000b300b37308 */ /* 0x000f220000000800 */
[----:B---3--:R-:W-:Y:S01]  /*6a10*/  @!P6 FMUL R161, R161, R161 ;  /* 0x000000a1a1a1e220 */ /* 0x008fe20000400000 */
[----:B------:R-:W-:-:S05]  /*6a20*/  FSETP.GEU.AND P6, PT, R169, -126, PT ;  /* 0xc2fc0000a900780b */ /* 0x000fca0003fce000 */
[----:B------:R-:W-:Y:S01]  /*6a30*/  @!P5 FMUL R168, R168, 0.5 ;  /* 0x3f000000a8a8d820 */ /* 0x000fe20000400000 */
[----:B------:R-:W3:Y:S01]  /*6a40*/  MUFU.EX2 R165, R165 ;  /* 0x000000a500a57308 */ /* 0x000ee20000000800 */
[----:B-1----:R-:W-:Y:S01]  /*6a50*/  @!P2 FMUL R164, R164, R164 ;  /* 0x000000a4a4a4a220 */ /* 0x002fe20000400000 */
[----:B------:R-:W-:-:S05]  /*6a60*/  FSETP.GEU.AND P2, PT, R172, -126, PT ;  /* 0xc2fc0000ac00780b */ /* 0x000fca0003f4e000 */
[----:B------:R-:W-:Y:S01]  /*6a70*/  @!P6 FMUL R169, R169, 0.5 ;  /* 0x3f000000a9a9e820 */ /* 0x000fe20000400000 */
[----:B------:R-:W1:Y:S01]  /*6a80*/  MUFU.EX2 R168, R168 ;  /* 0x000000a800a87308 */ /* 0x000e620000000800 */
[----:B----4-:R-:W-:Y:S01]  /*6a90*/  @!P3 FMUL R179, R179, R179 ;  /* 0x000000b3b3b3b220 */ /* 0x010fe20000400000 */
[----:B------:R-:W-:Y:S02]  /*6aa0*/  FSETP.GEU.AND P3, PT, R173, -126, PT ;  /* 0xc2fc0000ad00780b */ /* 0x000fe40003f6e000 */
[----:B--2---:R-:W-:-:S03]  /*6ab0*/  FMNMX R13, R13, R188, !PT ;  /* 0x000000bc0d0d7209 */ /* 0x004fc60007800000 */
        /* <DEDUP_REMOVED lines=18> */
[----:B------:R-:W2:Y:S01]  /*6be0*/  MUFU.EX2 R176, R176 ;  /* 0x000000b000b07308 */ /* 0x000ea20000000800 */
        /* <DEDUP_REMOVED lines=8> */
[----:B-1----:R-:W-:Y:S01]  /*6c70*/  @!P3 FMUL R173, R173, R173 ;  /* 0x000000adadadb220 */ /* 0x002fe20000400000 */
[----:B------:R-:W-:Y:S01]  /*6c80*/  FSETP.GEU.AND P3, PT, R184, -126, PT ;  /* 0xc2fc0000b800780b */ /* 0x000fe20003f6e000 */
[----:B------:R-:W-:Y:S01]  /*6c90*/  @!P5 FMUL R177, R177, 0.5 ;  /* 0x3f000000b1b1d820 */ /* 0x000fe20000400000 */
[--C-:B------:R-:W-:Y:S01]  /*6ca0*/  FFMA R171, R171, UR6, -R181.reuse ;  /* 0x00000006abab7c23 */ /* 0x100fe200080008b5 */
[----:B------:R-:W1:Y:S01]  /*6cb0*/  MUFU.EX2 R180, R180 ;  /* 0x000000b400b47308 */ /* 0x000e620000000800 */
[--C-:B------:R-:W-:Y:S01]  /*6cc0*/  FFMA R175, R175, UR6, -R181.reuse ;  /* 0x00000006afaf7c23 */ /* 0x100fe200080008b5 */
[--C-:B------:R-:W-:Y:S01]  /*6cd0*/  FFMA R186, R186, UR6, -R181.reuse ;  /* 0x00000006baba7c23 */ /* 0x100fe200080008b5 */
[----:B------:R-:W-:Y:S01]  /*6ce0*/  FFMA R183, R183, UR6, -R181 ;  /* 0x00000006b7b77c23 */ /* 0x000fe200080008b5 */
[----:B------:R-:W-:Y:S01]  /*6cf0*/  @!P2 FMUL R185, R185, 0.5 ;  /* 0x3f000000b9b9a820 */ /* 0x000fe20000400000 */
[----:B--2---:R-:W-:Y:S01]  /*6d00*/  @!P4 FMUL R176, R176, R176 ;  /* 0x000000b0b0b0c220 */ /* 0x004fe20000400000 */
[----:B------:R-:W-:-:S02]  /*6d10*/  FSETP.GEU.AND P4, PT, R158, -126, PT ;  /* 0xc2fc00009e00780b */ /* 0x000fc40003f8e000 */
[----:B------:R-:W2:Y:S01]  /*6d20*/  MUFU.EX2 R177, R177 ;  /* 0x000000b100b17308 */ /* 0x000ea20000000800 */
[----:B------:R-:W-:Y:S01]  /*6d30*/  FADD R22, R161, R176 ;  /* 0x000000b0a1167221 */ /* 0x000fe20000000000 */
[----:B------:R-:W-:-:S06]  /*6d40*/  @!P3 FMUL R184, R184, 0.5 ;  /* 0x3f000000b8b8b820 */ /* 0x000fcc0000400000 */
[----:B------:R3:W4:Y:S01]  /*6d50*/  MUFU.EX2 R155, R185 ;  /* 0x000000b9009b7308 */ /* 0x0007220000000800 */
[----:B-1----:R-:W-:Y:S01]  /*6d60*/  @!P6 FMUL R180, R180, R180 ;  /* 0x000000b4b4b4e220 */ /* 0x002fe20000400000 */
[----:B------:R-:W-:Y:S01]  /*6d70*/  FSETP.GEU.AND P6, PT, R189, -126, PT ;  /* 0xc2fc0000bd00780b */ /* 0x000fe20003fce000 */
[----:B------:R-:W-:-:S05]  /*6d80*/  @!P4 FMUL R158, R158, 0.5 ;  /* 0x3f0000009e9ec820 */ /* 0x000fca0000400000 */
[----:B------:R-:W1:Y:S01]  /*6d90*/  MUFU.EX2 R184, R184 ;  /* 0x000000b800b87308 */ /* 0x000e620000000800 */
[----:B---3--:R-:W-:Y:S01]  /*6da0*/  FFMA R185, R163, UR6, -R181 ;  /* 0x00000006a3b97c23 */ /* 0x008fe200080008b5 */
[----:B--2---:R-:W-:Y:S01]  /*6db0*/  @!P5 FMUL R177, R177, R177 ;  /* 0x000000b1b1b1d220 */ /* 0x004fe20000400000 */
[----:B------:R-:W-:-:S04]  /*6dc0*/  FSETP.GEU.AND P5, PT, R188, -126, PT ;  /* 0xc2fc0000bc00780b */ /* 0x000fc80003fae000 */
[----:B------:R-:W-:Y:S01]  /*6dd0*/  @!P6 FMUL R189, R189, 0.5 ;  /* 0x3f000000bdbde820 */ /* 0x000fe20000400000 */
[----:B------:R2:W3:Y:S01]  /*6de0*/  MUFU.EX2 R159, R158 ;  /* 0x0000009e009f7308 */ /* 0x0004e20000000800 */
[----:B----4-:R-:W-:Y:S01]  /*6df0*/  @!P2 FMUL R155, R155, R155 ;  /* 0x0000009b9b9ba220 */ /* 0x010fe20000400000 */
[----:B------:R-:W-:-:S06]  /*6e00*/  FSETP.GEU.AND P2, PT, R185, -126, PT ;  /* 0xc2fc0000b900780b */ /* 0x000fcc0003f4e000 */
[----:B------:R-:W-:Y:S01]  /*6e10*/  @!P5 FMUL R188, R188, 0.5 ;  /* 0x3f000000bcbcd820 */ /* 0x000fe20000400000 */
[----:B-1----:R-:W-:Y:S01]  /*6e20*/  @!P3 FMUL R184, R184, R184 ;  /* 0x000000b8b8b8b220 */ /* 0x002fe20000400000 */
[----:B------:R-:W-:Y:S01]  /*6e30*/  FSETP.GEU.AND P3, PT, R190, -126, PT ;  /* 0xc2fc0000be00780b */ /* 0x000fe20003f6e000 */
[----:B--2---:R-:W-:Y:S01]  /*6e40*/  FFMA R158, R167, UR6, -R181 ;  /* 0x00000006a79e7c23 */ /* 0x004fe200080008b5 */
[----:B------:R-:W1:Y:S03]  /*6e50*/  MUFU.EX2 R163, R189 ;  /* 0x000000bd00a37308 */ /* 0x000e660000000800 */
[----:B------:R-:W-:Y:S01]  /*6e60*/  @!P2 FMUL R185, R185, 0.5 ;  /* 0x3f000000b9b9a820 */ /* 0x000fe20000400000 */
[----:B---3--:R-:W-:Y:S01]  /*6e70*/  @!P4 FMUL R159, R159, R159 ;  /* 0x0000009f9f9fc220 */ /* 0x008fe20000400000 */
[----:B------:R-:W-:-:S03]  /*6e80*/  FSETP.GEU.AND P4, PT, R158, -126, PT ;  /* 0xc2fc00009e00780b */ /* 0x000fc60003f8e000 */
[----:B------:R2:W3:Y:S03]  /*6e90*/  MUFU.EX2 R162, R188 ;  /* 0x000000bc00a27308 */ /* 0x0004e60000000800 */
[----:B------:R-:W-:-:S05]  /*6ea0*/  @!P3 FMUL R190, R190, 0.5 ;  /* 0x3f000000bebeb820 */ /* 0x000fca0000400000 */
[----:B------:R4:W5:Y:S01]  /*6eb0*/  MUFU.EX2 R166, R185 ;  /* 0x000000b900a67308 */ /* 0x0009620000000800 */
[----:B--2---:R-:W-:Y:S01]  /*6ec0*/  FFMA R188, R170, UR6, -R181 ;  /* 0x00000006aabc7c23 */ /* 0x004fe200080008b5 */
[----:B-1----:R-:W-:Y:S01]  /*6ed0*/  @!P6 FMUL R163, R163, R163 ;  /* 0x000000a3a3a3e220 */ /* 0x002fe20000400000 */
[----:B------:R-:W-:Y:S01]  /*6ee0*/  @!P4 FMUL R158, R158, 0.5 ;  /* 0x3f0000009e9ec820 */ /* 0x000fe20000400000 */
[----:B------:R-:W-:-:S04]  /*6ef0*/  FSETP.GEU.AND P6, PT, R171, -126, PT ;  /* 0xc2fc0000ab00780b */ /* 0x000fc80003fce000 */
[----:B------:R1:W2:Y:S01]  /*6f00*/  MUFU.EX2 R167, R190 ;  /* 0x000000be00a77308 */ /* 0x0002a20000000800 */
[----:B----4-:R-:W-:Y:S01]  /*6f10*/  FFMA R185, R174, UR6, -R181 ;  /* 0x00000006aeb97c23 */ /* 0x010fe200080008b5 */
[----:B---3--:R-:W-:Y:S01]  /*6f20*/  @!P5 FMUL R162, R162, R162 ;  /* 0x000000a2a2a2d220 */ /* 0x008fe20000400000 */
[----:B------:R-:W-:-:S05]  /*6f30*/  FSETP.GEU.AND P5, PT, R188, -126, PT ;  /* 0xc2fc0000bc00780b */ /* 0x000fca0003fae000 */
[----:B------:R3:W4:Y:S01]  /*6f40*/  MUFU.EX2 R170, R158 ;  /* 0x0000009e00aa7308 */ /* 0x0007220000000800 */
[----:B-----5:R-:W-:Y:S01]  /*6f50*/  @!P2 FMUL R166, R166, R166 ;  /* 0x000000a6a6a6a220 */ /* 0x020fe20000400000 */
[----:B------:R-:W-:Y:S01]  /*6f60*/  FSETP.GEU.AND P2, PT, R185, -126, PT ;  /* 0xc2fc0000b900780b */ /* 0x000fe20003f4e000 */
[----:B------:R-:W-:Y:S01]  /*6f70*/  @!P6 FMUL R171, R171, 0.5 ;  /* 0x3f000000ababe820 */ /* 0x000fe20000400000 */
[----:B-1----:R-:W-:Y:S01]  /*6f80*/  FMUL R190, R187, UR6 ;  /* 0x00000006bbbe7c20 */ /* 0x002fe20008400000 */
[----:B------:R-:W-:Y:S01]  /*6f90*/  FADD R187, R21, R22 ;  /* 0x0000001615bb7221 */ /* 0x000fe20000000000 */
[----:B------:R-:W-:Y:S01]  /*6fa0*/  FADD R22, R152, R165 ;  /* 0x000000a598167221 */ /* 0x000fe20000000000 */
[----:B------:R-:W-:Y:S01]  /*6fb0*/  F2FP.F16.F32.PACK_AB R152, R153, R152 ;  /* 0x000000989998723e */ /* 0x000fe200000000ff */
[----:B------:R-:W-:Y:S01]  /*6fc0*/  @!P5 FMUL R188, R188, 0.5 ;  /* 0x3f000000bcbcd820 */ /* 0x000fe20000400000 */
[----:B--2---:R-:W-:Y:S01]  /*6fd0*/  @!P3 FMUL R167, R167, R167 ;  /* 0x000000a7a7a7b220 */ /* 0x004fe20000400000 */
[----:B------:R-:W-:Y:S01]  /*6fe0*/  FSETP.GEU.AND P3, PT, R175, -126, PT ;  /* 0xc2fc0000af00780b */ /* 0x000fe20003f6e000 */
[----:B---3--:R-:W-:Y:S01]  /*6ff0*/  FFMA R158, R178, UR6, -R181 ;  /* 0x00000006b29e7c23 */ /* 0x008fe200080008b5 */
[----:B------:R-:W1:Y:S01]  /*7000*/  MUFU.EX2 R171, R171 ;  /* 0x000000ab00ab7308 */ /* 0x000e620000000800 */
[----:B------:R-:W-:-:S02]  /*7010*/  F2FP.F16.F32.PACK_AB R153, R184, R155 ;  /* 0x0000009bb899723e */ /* 0x000fc400000000ff */
[----:B------:R-:W-:Y:S01]  /*7020*/  @!P2 FMUL R185, R185, 0.5 ;  /* 0x3f000000b9b9a820 */ /* 0x000fe20000400000 */
[----:B----4-:R-:W-:Y:S01]  /*7030*/  @!P4 FMUL R170, R170, R170 ;  /* 0x000000aaaaaac220 */ /* 0x010fe20000400000 */
[----:B------:R-:W-:-:S03]  /*7040*/  FSETP.GEU.AND P4, PT, R158, -126, PT ;  /* 0xc2fc00009e00780b */ /* 0x000fc60003f8e000 */
[----:B------:R2:W3:Y:S03]  /*7050*/  MUFU.EX2 R174, R188 ;  /* 0x000000bc00ae7308 */ /* 0x0004e60000000800 */
[----:B------:R-:W-:-:S05]  /*7060*/  @!P3 FMUL R175, R175, 0.5 ;  /* 0x3f000000afafb820 */ /* 0x000fca0000400000 */
[----:B------:R4:W5:Y:S01]  /*7070*/  MUFU.EX2 R178, R185 ;  /* 0x000000b900b27308 */ /* 0x0009620000000800 */
[----:B--2---:R-:W-:Y:S01]  /*7080*/  FFMA R188, R182, UR6, -R181 ;  /* 0x00000006b6bc7c23 */ /* 0x004fe200080008b5 */
[----:B-1----:R-:W-:Y:S01]  /*7090*/  @!P6 FMUL R171, R171, R171 ;  /* 0x000000abababe220 */ /* 0x002fe20000400000 */
[----:B------:R-:W-:Y:S01]  /*70a0*/  @!P4 FMUL R158, R158, 0.5 ;  /* 0x3f0000009e9ec820 */ /* 0x000fe20000400000 */
[----:B------:R-:W-:Y:S02]  /*70b0*/  FADD R181, R157, R172 ;  /* 0x000000ac9db57221 */ /* 0x000fe40000000000 */
[----:B------:R-:W-:Y:S02]  /*70c0*/  FSETP.GEU.AND P6, PT, R188, -126, PT ;  /* 0xc2fc0000bc00780b */ /* 0x000fe40003fce000 */
[----:B------:R-:W1:Y:S01]  /*70d0*/  MUFU.EX2 R175, R175 ;  /* 0x000000af00af7308 */ /* 0x000e620000000800 */
[----:B---3--:R-:W-:Y:S01]  /*70e0*/  @!P5 FMUL R174, R174, R174 ;  /* 0x000000aeaeaed220 */ /* 0x008fe20000400000 */
[----:B------:R-:W-:Y:S01]  /*70f0*/  FSETP.GEU.AND P5, PT, R186, -126, PT ;  /* 0xc2fc0000ba00780b */ /* 0x000fe20003fae000 */
[----:B----4-:R-:W-:-:S05]  /*7100*/  FADD R185, R164, R177 ;  /* 0x000000b1a4b97221 */ /* 0x010fca0000000000 */
[----:B------:R2:W3:Y:S01]  /*7110*/  MUFU.EX2 R182, R158 ;  /* 0x0000009e00b67308 */ /* 0x0004e20000000800 */
[----:B-----5:R-:W-:Y:S01]  /*7120*/  @!P2 FMUL R178, R178, R178 ;  /* 0x000000b2b2b2a220 */ /* 0x020fe20000400000 */
[----:B------:R-:W-:Y:S01]  /*7130*/  FSETP.GEU.AND P2, PT, R183, -126, PT ;  /* 0xc2fc0000b700780b */ /* 0x000fe20003f4e000 */
[----:B------:R-:W-:-:S04]  /*7140*/  @!P6 FMUL R188, R188, 0.5 ;  /* 0x3f000000bcbce820 */ /* 0x000fc80000400000 */
[----:B------:R-:W-:Y:S01]  /*7150*/  @!P5 FMUL R186, R186, 0.5 ;  /* 0x3f000000babad820 */ /* 0x000fe20000400000 */
[----:B-1----:R-:W-:Y:S01]  /*7160*/  @!P3 FMUL R175, R175, R175 ;  /* 0x000000afafafb220 */ /* 0x002fe20000400000 */
[----:B------:R-:W-:Y:S02]  /*7170*/  FSETP.GEU.AND P3, PT, R154, -126, PT ;  /* 0xc2fc00009a00780b */ /* 0x000fe40003f6e000 */
[----:B------:R1:W4:Y:S01]  /*7180*/  MUFU.EX2 R189, R186 ;  /* 0x000000ba00bd7308 */ /* 0x0003220000000800 */
[----:B--2---:R-:W-:-:S03]  /*7190*/  FADD R158, R156, R169 ;  /* 0x000000a99c9e7221 */ /* 0x004fc60000000000 */
[----:B------:R-:W-:Y:S01]  /*71a0*/  @!P2 FMUL R183, R183, 0.5 ;  /* 0x3f000000b7b7a820 */ /* 0x000fe20000400000 */
[----:B------:R-:W-:Y:S01]  /*71b0*/  FADD R185, R158, R185 ;  /* 0x000000b99eb97221 */ /* 0x000fe20000000000 */
[----:B---3--:R-:W-:Y:S01]  /*71c0*/  @!P4 FMUL R182, R182, R182 ;  /* 0x000000b6b6b6c220 */ /* 0x008fe20000400000 */
[----:B------:R-:W-:Y:S01]  /*71d0*/  FSETP.GEU.AND P4, PT, R190, -126, PT ;  /* 0xc2fc0000be00780b */ /* 0x000fe20003f8e000 */
[----:B------:R-:W2:Y:S01]  /*71e0*/  MUFU.EX2 R188, R188 ;  /* 0x000000bc00bc7308 */ /* 0x000ea20000000800 */
[----:B-1----:R-:W-:Y:S01]  /*71f0*/  FADD R186, R179, R180 ;  /* 0x000000b4b3ba7221 */ /* 0x002fe20000000000 */
[----:B------:R-:W-:Y:S01]  /*7200*/  FADD R158, R184, R171 ;  /* 0x000000abb89e7221 */ /* 0x000fe20000000000 */
[----:B------:R-:W-:Y:S01]  /*7210*/  FADD R193, R163, R182 ;  /* 0x000000b6a3c17221 */ /* 0x000fe20000000000 */
[----:B------:R-:W-:Y:S01]  /*7220*/  @!P3 FMUL R154, R154, 0.5 ;  /* 0x3f0000009a9ab820 */ /* 0x000fe20000400000 */
[----:B------:R-:W-:Y:S01]  /*7230*/  FADD R186, R181, R186 ;  /* 0x000000bab5ba7221 */ /* 0x000fe20000000000 */
[----:B------:R-:W-:-:S02]  /*7240*/  FADD R181, R159, R178 ;  /* 0x000000b29fb57221 */ /* 0x000fc40000000000 */
[----:B------:R1:W3:Y:S01]  /*7250*/  MUFU.EX2 R191, R183 ;  /* 0x000000b700bf7308 */ /* 0x0002e20000000800 */
[----:B----4-:R-:W-:Y:S01]  /*7260*/  @!P5 FMUL R189, R189, R189 ;  /* 0x000000bdbdbdd220 */ /* 0x010fe20000400000 */
[----:B------:R-:W-:Y:S02]  /*7270*/  FADD R187, R187, R186 ;  /* 0x000000babbbb7221 */ /* 0x000fe40000000000 */
[----:B------:R-:W-:Y:S01]  /*7280*/  @!P4 FMUL R190, R190, 0.5 ;  /* 0x3f000000bebec820 */ /* 0x000fe20000400000 */
[----:B------:R-:W-:-:S03]  /*7290*/  FADD R195, R166, R189 ;  /* 0x000000bda6c37221 */ /* 0x000fc60000000000 */
[----:B------:R4:W5:Y:S01]  /*72a0*/  MUFU.EX2 R21, R154 ;  /* 0x0000009a00157308 */ /* 0x0009620000000800 */
[----:B-1----:R-:W-:Y:S01]  /*72b0*/  FADD R183, R160, R173 ;  /* 0x000000ada0b77221 */ /* 0x002fe20000000000 */
[----:B--2---:R-:W-:Y:S01]  /*72c0*/  @!P6 FMUL R188, R188, R188 ;  /* 0x000000bcbcbce220 */ /* 0x004fe20000400000 */
[----:B------:R-:W-:Y:S02]  /*72d0*/  FADD R158, R158, R195 ;  /* 0x000000c39e9e7221 */ /* 0x000fe40000000000 */
[----:B------:R-:W-:Y:S01]  /*72e0*/  FADD R22, R22, R183 ;  /* 0x000000b716167221 */ /* 0x000fe20000000000 */
[----:B------:R-:W-:Y:S01]  /*72f0*/  FADD R183, R162, R175 ;  /* 0x000000afa2b77221 */ /* 0x000fe20000000000 */
[----:B------:R-:W-:Y:S01]  /*7300*/  FADD R192, R167, R188 ;  /* 0x000000bca7c07221 */ /* 0x000fe20000000000 */
[----:B------:R-:W1:Y:S01]  /*7310*/  MUFU.EX2 R190, R190 ;  /* 0x000000be00be7308 */ /* 0x000e620000000800 */
[----:B---3--:R-:W-:Y:S01]  /*7320*/  @!P2 FMUL R191, R191, R191 ;  /* 0x000000bfbfbfa220 */ /* 0x008fe20000400000 */
[----:B----4-:R-:W-:Y:S01]  /*7330*/  FADD R154, R155, R174 ;  /* 0x000000ae9b9a7221 */ /* 0x010fe20000000000 */
[----:B------:R-:W-:Y:S01]  /*7340*/  FADD R22, R22, R185 ;  /* 0x000000b916167221 */ /* 0x000fe20000000000 */
[----:B------:R-:W-:Y:S01]  /*7350*/  FADD R181, R181, R192 ;  /* 0x000000c0b5b57221 */ /* 0x000fe20000000000 */
[----:B------:R-:W-:Y:S01]  /*7360*/  FADD R194, R170, R191 ;  /* 0x000000bfaac27221 */ /* 0x000fe20000000000 */
[----:B------:R-:W-:Y:S01]  /*7370*/  FADD R154, R154, R193 ;  /* 0x000000c19a9a7221 */ /* 0x000fe20000000000 */
[----:B------:R-:W-:Y:S01]  /*7380*/  FADD R22, R22, R187 ;  /* 0x000000bb16167221 */ /* 0x000fe20000000000 */
[----:B------:R-:W-:Y:S01]  /*7390*/  F2FP.F16.F32.PACK_AB R155, R162, R159 ;  /* 0x0000009fa29b723e */ /* 0x000fe200000000ff */
[----:B------:R-:W-:Y:S01]  /*73a0*/  FADD R183, R183, R194 ;  /* 0x000000c2b7b77221 */ /* 0x000fe20000000000 */
[----:B-----5:R-:W-:Y:S01]  /*73b0*/  @!P3 FMUL R21, R21, R21 ;  /* 0x000000151515b220 */ /* 0x020fe20000400000 */
[----:B------:R-:W-:Y:S01]  /*73c0*/  FADD R154, R154, R181 ;  /* 0x000000b59a9a7221 */ /* 0x000fe20000000000 */
[----:B------:R-:W-:Y:S01]  /*73d0*/  F2FP.F16.F32.PACK_AB R159, R170, R167 ;  /* 0x000000a7aa9f723e */ /* 0x000fe200000000ff */
[----:B------:R-:W-:Y:S01]  /*73e0*/  FADD R183, R158, R183 ;  /* 0x000000b79eb77221 */ /* 0x000fe20000000000 */
[----:B------:R-:W-:Y:S01]  /*73f0*/  FFMA R14, R21, R14, R22 ;  /* 0x0000000e150e7223 */ /* 0x000fe20000000016 */
        /* <DEDUP_REMOVED lines=64> */
[----:B------:R-:W-:Y:S01]  /*7800*/  SHF.L.U32 R21, R20, 0x1f, RZ ;  /* 0x0000001f14157819 */ /* 0x000fe200000006ff */
[----:B------:R-:W-:Y:S01]  /*7810*/  FADD R183, R154, R183 ;  /* 0x000000b79ab77221 */ /* 0x000fe20000000000 */
[----:B-1----:R-:W-:Y:S01]  /*7820*/  @!P4 FMUL R190, R190, R190 ;  /* 0x000000bebebec220 */ /* 0x002fe20000400000 */
[----:B------:R-:W-:Y:S01]  /*7830*/  F2FP.F16.F32.PACK_AB R154, R157, R156 ;  /* 0x0000009c9d9a723e */ /* 0x000fe200000000ff */
[----:B------:R1:W2:Y:S01]  /*7840*/  SYNCS.PHASECHK.TRANS64.TRYWAIT P2, [UR5+0x38000], R21 ;  /* 0x03800015ff0075a7 */ /* 0x0002a20008040145 */
[----:B------:R-:W-:Y:S01]  /*7850*/  F2FP.F16.F32.PACK_AB R156, R161, R160 ;  /* 0x000000a0a19c723e */ /* 0x000fe200000000ff */
[----:B------:R-:W-:Y:S01]  /*7860*/  FFMA R15, R190, R15, R183 ;  /* 0x0000000fbe0f7223 */ /* 0x000fe200000000b7 */
[----:B------:R-:W-:Y:S01]  /*7870*/  F2FP.F16.F32.PACK_AB R158, R179, R164 ;  /* 0x000000a4b39e723e */ /* 0x000fe200000000ff */
[-C--:B------:R-:W-:Y:S01]  /*7880*/  FMUL R26, R26, R190.reuse ;  /* 0x000000be1a1a7220 */ /* 0x080fe20000400000 */
[----:B------:R-:W-:Y:S01]  /*7890*/  F2FP.F16.F32.PACK_AB R157, R166, R163 ;  /* 0x000000a3a69d723e */ /* 0x000fe200000000ff */
[-C--:B------:R-:W-:Y:S01]  /*78a0*/  FMUL R27, R27, R190.reuse ;  /* 0x000000be1b1b7220 */ /* 0x080fe20000400000 */
        /* <DEDUP_REMOVED lines=68> */
[----:B------:R-:W-:Y:S01]  /*7cf0*/  F2FP.F16.F32.PACK_AB R166, R180, R177 ;  /* 0x000000b1b4a6723e */ /* 0x000fe200000000ff */
[----:B-12---:R-:W-:Y:S06]  /*7d00*/  @!P0 BRA `(.L_x_39) ;  /* 0x0000000000048947 */ /* 0x006fec0003800000 */
[----:B------:R-:W-:Y:S01]  /*7d10*/  BPT.TRAP 0x1 ;  /* 0x000000040000795c */ /* 0x000fe20000300000 */
.L_x_39:
[----:B------:R-:W-:Y:S05]  /*7d20*/  @P2 BRA `(.L_x_40) ;  /* 0x0000000000082947 */ /* 0x000fea0003800000 */
[----:B------:R-:W1:Y:S02]  /*7d30*/  SYNCS.PHASECHK.TRANS64.TRYWAIT P2, [UR5+0x38000], R21 ;  /* 0x03800015ff0075a7 */ /* 0x000e640008040145 */
[----:B-1----:R-:W-:Y:S05]  /*7d40*/  @!P2 BRA `(.L_x_41) ;  /* 0x0000004800f0a947 */ /* 0x002fea0003800000 */
.L_x_40:
        /* <DEDUP_REMOVED lines=27> */
.L_x_42:
[----:B------:R-:W-:-:S04]  /*7f00*/  ULEA UR5, UR7, UR60, 0x3 ;  /* 0x0000003c07057291 */ /* 0x000fc8000f8e183f */
[----:B------:R-:W-:-:S04]  /*7f10*/  UIADD3 UR5, UR5, 0x38028, URZ ;  /* 0x0003802805057890 */ /* 0x000fc8000fffe03f */
[----:B------:R-:W-:-:S09]  /*7f20*/  UPRMT UR5, URZ, 0x654, UR5 ;  /* 0x000006543f057896 */ /* 0x000fd20008000005 */
[----:B------:R-:W-:Y:S01]  /*7f30*/  SYNCS.ARRIVE.TRANS64.RED.A1T0 RZ, [UR5], RZ ;  /* 0x000000ffffff79a7 */ /* 0x000fe20008100405 */
[----:B------:R-:W-:Y:S05]  /*7f40*/  @P1 BRA `(.L_x_43) ;  /* 0x0000000000041947 */ /* 0x000fea0003800000 */
[----:B------:R-:W-:Y:S01]  /*7f50*/  BPT.TRAP 0x1 ;  /* 0x000000040000795c */ /* 0x000fe20000300000 */
.L_x_43:
[----:B------:R-:W-:-:S04]  /*7f60*/  UIADD3 UR7, UR7, 0x1, URZ ;  /* 0x0000000107077890 */ /* 0x000fc8000fffe03f */
[----:B------:R-:W-:-:S04]  /*7f70*/  UISETP.NE.AND UP0, UPT, UR7, 0x5, UPT ;  /* 0x000000050700788c */ /* 0x000fc8000bf05270 */
[----:B------:R-:W-:Y:S01]  /*7f80*/  USEL UR7, UR7, URZ, UP0 ;  /* 0x0000003f07077287 */ /* 0x000fe20008000000 */
[----:B------:R-:W-:Y:S11]  /*7f90*/  @!P0 BRA `(.L_x_44) ;  /* 0x0000000000048947 */ /* 0x000ff60003800000 */
[----:B------:R-:W-:Y:S01]  /*7fa0*/  BPT.TRAP 0x1 ;  /* 0x000000040000795c */ /* 0x000fe20000300000 */
.L_x_44:
[----:B------:R-:W-:-:S04]  /*7fb0*/  ULEA UR5, UR7, UR60, 0x3 ;  /* 0x0000003c07057291 */ /* 0x000fc8000f8e183f */
[----:B------:R-:W-:-:S04]  /*7fc0*/  UIADD3 UR5, UR5, 0x38028, URZ ;  /* 0x0003802805057890 */ /* 0x000fc8000fffe03f */
[----:B------:R-:W-:-:S09]  /*7fd0*/  UPRMT UR5, URZ, 0x654, UR5 ;  /* 0x000006543f057896 */ /* 0x000fd20008000005 */
[----:B------:R-:W-:Y:S01]  /*7fe0*/  SYNCS.ARRIVE.TRANS64.RED.A1T0 RZ, [UR5], RZ ;  /* 0x000000ffffff79a7 */ /* 0x000fe20008100405 */
[----:B------:R-:W-:Y:S05]  /*7ff0*/  @P1 BRA `(.L_x_45) ;  /* 0x0000000000041947 */ /* 0x000fea0003800000 */
[----:B------:R-:W-:Y:S01]  /*8000*/  BPT.TRAP 0x1 ;  /* 0x000000040000795c */ /* 0x000fe20000300000 */
.L_x_45:
[----:B------:R-:W-:Y:S01]  /*8010*/  UIADD3 UR4, UR4, 0x1, URZ ;  /* 0x0000000104047890 */ /* 0x000fe2000fffe03f */
[C---:B------:R-:W-:Y:S01]  /*8020*/  ISETP.GT.AND P2, PT, R19.reuse, 0x1, PT ;  /* 0x000000011300780c */ /* 0x040fe20003f44270 */
[----:B------:R-:W-:Y:S01]  /*8030*/  UIADD3 UR7, UR7, 0x1, URZ ;  /* 0x0000000107077890 */ /* 0x000fe2000fffe03f */
[----:B------:R-:W-:Y:S01]  /*8040*/  IADD3 R19, R19, -0x1, RZ ;  /* 0xffffffff13137810 */ /* 0x000fe20007ffe0ff */
[----:B------:R-:W-:Y:S01]  /*8050*/  UISETP.NE.AND UP1, UPT, UR4, 0x5, UPT ;  /* 0x000000050400788c */ /* 0x000fe2000bf25270 */
[----:B------:R-:W-:Y:S01]  /*8060*/  IADD3 R17, R17, 0x40, RZ ;  /* 0x0000004011117810 */ /* 0x000fe20007ffe0ff */
[----:B------:R-:W-:Y:S01]  /*8070*/  UISETP.NE.AND UP0, UPT, UR7, 0x5, UPT ;  /* 0x000000050700788c */ /* 0x000fe2000bf05270 */
[----:B-1----:R-:W-:Y:S01]  /*8080*/  MOV R21, R18 ;  /* 0x0000001200157202 */ /* 0x002fe20000000f00 */
[----:B------:R-:W-:Y:S01]  /*8090*/  USEL UR5, URZ, 0x1, UP1 ;  /* 0x000000013f057887 */ /* 0x000fe20008800000 */
[----:B------:R-:W-:Y:S01]  /*80a0*/  MOV R22, R13 ;  /* 0x0000000d00167202 */ /* 0x000fe20000000f00 */
[----:B------:R-:W-:-:S02]  /*80b0*/  USEL UR7, UR7, URZ, UP0 ;  /* 0x0000003f07077287 */ /* 0x000fc40008000000 */
[----:B------:R-:W-:Y:S02]  /*80c0*/  USEL UR4, UR4, URZ, UP1 ;  /* 0x0000003f04047287 */ /* 0x000fe40008800000 */
[----:B------:R-:W-:Y:S01]  /*80d0*/  LOP3.LUT R184, R20, UR5, RZ, 0x3c, !PT ;  /* 0x0000000514b87c12 */ /* 0x000fe2000f8e3cff */
[----:B------:R-:W-:Y:S09]  /*80e0*/  @P2 BRA `(.L_x_46) ;  /* 0xffffffd800002947 */ /* 0x000ff2000383ffff */
.L_x_35:
[----:B------:R-:W1:Y:S01]  /*80f0*/  SHFL.BFLY PT, R3, R14, 0x1, 0x1f ;  /* 0x0c201f000e037f89 */ /* 0x000e6200000e0000 */
[----:B------:R-:W-:Y:S01]  /*8100*/  BSSY B0, `(.L_x_47) ;  /* 0x0000022000007945 */ /* 0x000fe20003800000 */
[----:B------:R-:W-:Y:S02]  /*8110*/  MOV R6, 0x7f800000 ;  /* 0x7f80000000067802 */ /* 0x000fe40000000f00 */
[----:B------:R-:W3:Y:S01]  /*8120*/  SHFL.BFLY PT, R0, R15, 0x1, 0x1f ;  /* 0x0c201f000f007f89 */ /* 0x000ee200000e0000 */
[----:B------:R-:W-:Y:S02]  /*8130*/  MOV R9, 0x3f800000 ;  /* 0x3f80000000097802 */ /* 0x000fe40000000f00 */
[----:B------:R-:W-:Y:S01]  /*8140*/  MOV R7, 0x7f800000 ;  /* 0x7f80000000077802 */ /* 0x000fe20000000f00 */
[----:B-1----:R-:W-:Y:S01]  /*8150*/  FADD R3, R3, R14 ;  /* 0x0000000e03037221 */ /* 0x002fe20000000000 */
[----:B---3--:R-:W-:-:S04]  /*8160*/  FADD R17, R0, R15 ;  /* 0x0000000f00117221 */ /* 0x008fc80000000000 */
[----:B------:R-:W1:Y:S01]  /*8170*/  SHFL.BFLY PT, R4, R3, 0x2, 0x1f ;  /* 0x0c401f0003047f89 */ /* 0x000e6200000e0000 */
[----:B------:R-:W-:-:S03]  /*8180*/  MOV R0, 0x3f800000 ;  /* 0x3f80000000007802 */ /* 0x000fc60000000f00 */
[----:B------:R-:W3:Y:S01]  /*8190*/  SHFL.BFLY PT, R20, R17, 0x2, 0x1f ;  /* 0x0c401f0011147f89 */ /* 0x000ee200000e0000 */
[C---:B-1----:R-:W-:Y:S01]  /*81a0*/  FSETP.NE.AND P0, PT, R3.reuse, -R4, PT ;  /* 0x800000040300720b */ /* 0x042fe20003f05000 */
[----:B------:R-:W-:Y:S01]  /*81b0*/  FADD R3, R3, R4 ;  /* 0x0000000403037221 */ /* 0x000fe20000000000 */
[----:B---3--:R-:W-:-:S11]  /*81c0*/  FADD R8, R17, R20 ;  /* 0x0000001411087221 */ /* 0x008fd60000000000 */
[----:B------:R-:W-:Y:S05]  /*81d0*/  @!P0 BRA `(.L_x_48) ;  /* 0x0000000000508947 */ /* 0x000fea0003800000 */
[----:B------:R-:W-:Y:S01]  /*81e0*/  IADD3 R0, R3, 0x1800000, RZ ;  /* 0x0180000003007810 */ /* 0x000fe20007ffe0ff */
[----:B------:R-:W-:Y:S03]  /*81f0*/  BSSY B1, `(.L_x_49) ;  /* 0x000000b000017945 */ /* 0x000fe60003800000 */
[----:B------:R-:W-:-:S04]  /*8200*/  LOP3.LUT R0, R0, 0x7f800000, RZ, 0xc0, !PT ;  /* 0x7f80000000007812 */ /* 0x000fc800078ec0ff */
[----:B------:R-:W-:-:S13]  /*8210*/  ISETP.GT.U32.AND P0, PT, R0, 0x1ffffff, PT ;  /* 0x01ffffff0000780c */ /* 0x000fda0003f04070 */
[----:B------:R-:W-:Y:S05]  /*8220*/  @P0 BRA `(.L_x_50) ;  /* 0x00000000000c0947 */ /* 0x000fea0003800000 */
[----:B------:R-:W-:-:S07]  /*8230*/  MOV R14, 0x8250 ;  /* 0x00008250000e7802 */ /* 0x000fce0000000f00 */
[----:B--2---:R-:W-:Y:S05]  /*8240*/  CALL.REL.NOINC `($__internal_0_$__cuda_sm20_rcp_rn_f32_slowpath) ;  /* 0x00000048005c7944 */ /* 0x004fea0003c00000 */
[----:B------:R-:W-:Y:S05]  /*8250*/  BRA `(.L_x_51) ;  /* 0x0000000000107947 */ /* 0x000fea0003800000 */
.L_x_50:
[----:B------:R-:W1:Y:S02]  /*8260*/  MUFU.RCP R0, R3 ;  /* 0x0000000300007308 */ /* 0x000e640000001000 */
[----:B-1----:R-:W-:-:S04]  /*8270*/  FFMA R4, R3, R0, -1 ;  /* 0xbf80000003047423 */ /* 0x002fc80000000000 */
[----:B------:R-:W-:-:S04]  /*8280*/  FADD.FTZ R5, -R4, -RZ ;  /* 0x800000ff04057221 */ /* 0x000fc80000010100 */
[----:B------:R-:W-:-:S07]  /*8290*/  FFMA R0, R0, R5, R0 ;  /* 0x0000000500007223 */ /* 0x000fce0000000000 */
.L_x_51:
[----:B------:R-:W-:Y:S05]  /*82a0*/  BSYNC B1 ;  /* 0x0000000000017941 */ /* 0x000fea0003800000 */
.L_x_49:
[----:B------:R-:W-:Y:S01]  /*82b0*/  FSETP.GEU.AND P0, PT, |R3|, 1.175494350822287508e-38, PT ;  /* 0x008000000300780b */ /* 0x000fe20003f0e200 */
[----:B------:R-:W-:-:S12]  /*82c0*/  ULDC UR4, c[0x0][0x600] ;  /* 0x0001800000047ab9 */ /* 0x000fd80000000800 */
[----:B------:R-:W-:-:S04]  /*82d0*/  @!P0 FMUL R3, R3, 16777216 ;  /* 0x4b80000003038820 */ /* 0x000fc80000400000 */
[----:B------:R-:W1:Y:S02]  /*82e0*/  MUFU.LG2 R4, R3 ;  /* 0x0000000300047308 */ /* 0x000e640000000c00 */
[----:B-1----:R-:W-:-:S04]  /*82f0*/  @!P0 FADD R4, R4, -24 ;  /* 0xc1c0000004048421 */ /* 0x002fc80000000000 */
[----:B------:R-:W-:-:S04]  /*8300*/  FMUL R7, R4, 0.69314718246459960938 ;  /* 0x3f31721804077820 */ /* 0x000fc80000400000 */
[----:B------:R-:W-:-:S07]  /*8310*/  FFMA R7, R18, UR4, R7 ;  /* 0x0000000412077c23 */ /* 0x000fce0008000007 */
.L_x_48:
[----:B------:R-:W-:Y:S05]  /*8320*/  BSYNC B0 ;  /* 0x0000000000007941 */ /* 0x000fea0003800000 */
.L_x_47:
[----:B------:R-:W-:Y:S01]  /*8330*/  FSETP.NE.AND P0, PT, R17, -R20, PT ;  /* 0x800000141100720b */ /* 0x000fe20003f05000 */
[----:B------:R-:W-:Y:S01]  /*8340*/  ULDC UR4, c[0x0][0x608] ;  /* 0x0001820000047ab9 */ /* 0x000fe20000000800 */
[----:B------:R-:W-:Y:S01]  /*8350*/  BSSY B0, `(.L_x_52) ;  /* 0x0000059000007945 */ /* 0x000fe20003800000 */
[----:B------:R-:W-:-:S04]  /*8360*/  FMUL R0, R0, UR4 ;  /* 0x0000000400007c20 */ /* 0x000fc80008400000 */
        /* <DEDUP_REMOVED lines=64> */
[----:B------:R-:W-:Y:S06]  /*8770*/  @!P0 BRA `(.L_x_53) ;  /* 0x0000000000588947 */ /* 0x000fec0003800000 */
[----:B------:R-:W-:Y:S01]  /*8780*/  IADD3 R0, R8, 0x1800000, RZ ;  /* 0x0180000008007810 */ /* 0x000fe20007ffe0ff */
[----:B------:R-:W-:Y:S03]  /*8790*/  BSSY B1, `(.L_x_54) ;  /* 0x000000d000017945 */ /* 0x000fe60003800000 */
[----:B------:R-:W-:-:S04]  /*87a0*/  LOP3.LUT R0, R0, 0x7f800000, RZ, 0xc0, !PT ;  /* 0x7f80000000007812 */ /* 0x000fc800078ec0ff */
[----:B------:R-:W-:-:S13]  /*87b0*/  ISETP.GT.U32.AND P0, PT, R0, 0x1ffffff, PT ;  /* 0x01ffffff0000780c */ /* 0x000fda0003f04070 */
[----:B------:R-:W-:Y:S05]  /*87c0*/  @P0 BRA `(.L_x_55) ;  /* 0x0000000000140947 */ /* 0x000fea0003800000 */
[----:B------:R-:W-:Y:S02]  /*87d0*/  MOV R3, R8 ;  /* 0x0000000800037202 */ /* 0x000fe40000000f00 */
[----:B------:R-:W-:-:S07]  /*87e0*/  MOV R14, 0x8800 ;  /* 0x00008800000e7802 */ /* 0x000fce0000000f00 */
[----:B--2---:R-:W-:Y:S05]  /*87f0*/  CALL.REL.NOINC `($__internal_0_$__cuda_sm20_rcp_rn_f32_slowpath) ;  /* 0x0000004000f07944 */ /* 0x004fea0003c00000 */
[----:B------:R-:W-:Y:S01]  /*8800*/  MOV R9, R0 ;  /* 0x0000000000097202 */ /* 0x000fe20000000f00 */
[----:B------:R-:W-:Y:S06]  /*8810*/  BRA `(.L_x_56) ;  /* 0x0000000000107947 */ /* 0x000fec0003800000 */
.L_x_55:
[----:B------:R-:W1:Y:S02]  /*8820*/  MUFU.RCP R9, R8 ;  /* 0x0000000800097308 */ /* 0x000e640000001000 */
[----:B-1----:R-:W-:-:S04]  /*8830*/  FFMA R0, R8, R9, -1 ;  /* 0xbf80000008007423 */ /* 0x002fc80000000009 */
[----:B------:R-:W-:-:S04]  /*8840*/  FADD.FTZ R0, -R0, -RZ ;  /* 0x800000ff00007221 */ /* 0x000fc80000010100 */
[----:B------:R-:W-:-:S07]  /*8850*/  FFMA R9, R9, R0, R9 ;  /* 0x0000000009097223 */ /* 0x000fce0000000009 */
.L_x_56:
[----:B------:R-:W-:Y:S05]  /*8860*/  BSYNC B1 ;  /* 0x0000000000017941 */ /* 0x000fea0003800000 */
.L_x_54:
[----:B------:R-:W-:Y:S01]  /*8870*/  FSETP.GEU.AND P0, PT, |R8|, 1.175494350822287508e-38, PT ;  /* 0x008000000800780b */ /* 0x000fe20003f0e200 */
[----:B------:R-:W-:-:S12]  /*8880*/  ULDC UR4, c[0x0][0x600] ;  /* 0x0001800000047ab9 */ /* 0x000fd80000000800 */
[----:B------:R-:W-:-:S04]  /*8890*/  @!P0 FMUL R8, R8, 16777216 ;  /* 0x4b80000008088820 */ /* 0x000fc80000400000 */
[----:B------:R-:W1:Y:S02]  /*88a0*/  MUFU.LG2 R0, R8 ;  /* 0x0000000800007308 */ /* 0x000e640000000c00 */
[----:B-1----:R-:W-:-:S04]  /*88b0*/  @!P0 FADD R0, R0, -24 ;  /* 0xc1c0000000008421 */ /* 0x002fc80000000000 */
[----:B------:R-:W-:-:S04]  /*88c0*/  FMUL R0, R0, 0.69314718246459960938 ;  /* 0x3f31721800007820 */ /* 0x000fc80000400000 */
[----:B------:R-:W-:-:S07]  /*88d0*/  FFMA R6, R13, UR4, R0 ;  /* 0x000000040d067c23 */ /* 0x000fce0008000000 */
.L_x_53:
[----:B------:R-:W-:Y:S05]  /*88e0*/  BSYNC B0 ;  /* 0x0000000000007941 */ /* 0x000fea0003800000 */
.L_x_52:
[----:B------:R-:W-:Y:S01]  /*88f0*/  R2UR UR4, R2 ;  /* 0x00000000020472ca */ /* 0x000fe200000e0000 */
[----:B------:R-:W1:Y:S01]  /*8900*/  S2R R3, SR_TID.X ;  /* 0x0000000000037919 */ /* 0x000e620000002100 */
[----:B------:R-:W-:-:S11]  /*8910*/  R2UR UR5, R12 ;  /* 0x000000000c0572ca */ /* 0x000fd600000e0000 */
[----:B------:R-:W-:-:S04]  /*8920*/  UISETP.NE.AND UP0, UPT, UR4, 0x1, UPT ;  /* 0x000000010400788c */ /* 0x000fc8000bf05270 */
[----:B------:R-:W-:-:S06]  /*8930*/  USEL UR4, URZ, 0x1, UP0 ;  /* 0x000000013f047887 */ /* 0x000fcc0008000000 */
[----:B------:R-:W-:Y:S01]  /*8940*/  MOV R0, UR4 ;  /* 0x0000000400007c02 */ /* 0x000fe20008000f00 */
[----:B------:R-:W-:Y:S02]  /*8950*/  ULDC UR4, c[0x0][0x608] ;  /* 0x0001820000047ab9 */ /* 0x000fe40000000800 */
[----:B------:R-:W-:Y:S01]  /*8960*/  FMUL R9, R9, UR4 ;  /* 0x0000000409097c20 */ /* 0x000fe20008400000 */
[----:B------:R-:W-:-:S04]  /*8970*/  SHF.L.U32 R0, R0, 0x1f, RZ ;  /* 0x0000001f00007819 */ /* 0x000fc800000006ff */
[----:B------:R-:W3:Y:S01]  /*8980*/  SYNCS.PHASECHK.TRANS64.TRYWAIT P0, [UR5+0x8], R0 ;  /* 0x00000800ff0075a7 */ /* 0x000ee20008000145 */
[C---:B-1----:R-:W-:Y:S02]  /*8990*/  LOP3.LUT P1, RZ, R3.reuse, 0x3, RZ, 0xc0, !PT ;  /* 0x0000000303ff7812 */ /* 0x042fe4000782c0ff */
[----:B------:R-:W-:Y:S01]  /*89a0*/  LOP3.LUT R18, R3, 0x7f, RZ, 0xc0, !PT ;  /* 0x0000007f03127812 */ /* 0x000fe200078ec0ff */
[----:B---3--:R-:W-:Y:S10]  /*89b0*/  @!P0 BRA `(.L_x_57) ;  /* 0x0000003c00ec8947 */ /* 0x008ff40003800000 */
.L_x_119:
[----:B------:R-:W-:Y:S01]  /*89c0*/  ULDC.64 UR10, c[0x0][0x208] ;  /* 0x00008200000a7ab9 */ /* 0x000fe20000000a00 */
[----:B------:R-:W-:Y:S01]  /*89d0*/  BSSY B0, `(.L_x_58) ;  /* 0x000001a000007945 */ /* 0x000fe20003800000 */
[----:B------:R-:W-:-:S03]  /*89e0*/  SHF.R.U32.HI R19, RZ, 0x5, R18 ;  /* 0x00000005ff137819 */ /* 0x000fc60000011612 */
[----:B------:R-:W-:Y:S05]  /*89f0*/  @P1 BRA `(.L_x_59) ;  /* 0x00000000005c1947 */ /* 0x000fea0003800000 */
[----:B------:R-:W3:Y:S01]  /*8a00*/  S2UR UR4, SR_CTAID.Y ;  /* 0x00000000000479c3 */ /* 0x000ee20000002600 */
[----:B------:R-:W-:Y:S02]  /*8a10*/  R2UR UR6, R16 ;  /* 0x00000000100672ca */ /* 0x000fe400000e0000 */
[----:B-1----:R-:W-:Y:S02]  /*8a20*/  SHF.R.U32.HI R0, RZ, 0x2, R3 ;  /* 0x00000002ff007819 */ /* 0x002fe40000011603 */
[----:B------:R-:W-:Y:S02]  /*8a30*/  SHF.L.U32 R3, R19, 0x4, RZ ;  /* 0x0000000413037819 */ /* 0x000fe400000006ff */
[----:B------:R-:W-:Y:S01]  /*8a40*/  LOP3.LUT R0, R0, 0x7, RZ, 0xc0, !PT ;  /* 0x0000000700007812 */ /* 0x000fe200078ec0ff */
[----:B------:R-:W1:Y:S03]  /*8a50*/  S2UR UR5, SR_CTAID.Z ;  /* 0x00000000000579c3 */ /* 0x000e660000002700 */
[----:B------:R-:W-:-:S03]  /*8a60*/  LOP3.LUT R0, R3, 0xfffffff0, R0, 0xe2, !PT ;  /* 0xfffffff003007812 */ /* 0x000fc600078ee200 */
[----:B------:R-:W-:-:S03]  /*8a70*/  USHF.L.U32 UR8, UR6, 0x6, URZ ;  /* 0x0000000606087899 */ /* 0x000fc6000800063f */
[----:B------:R-:W-:-:S03]  /*8a80*/  ULDC.64 UR6, c[0x0][0x688] ;  /* 0x0001a20000067ab9 */ /* 0x000fc60000000a00 */
[----:B------:R-:W-:Y:S01]  /*8a90*/  IADD3 R4, R0, UR8, RZ ;  /* 0x0000000800047c10 */ /* 0x000fe2000fffe0ff */
[----:B---3--:R-:W-:-:S03]  /*8aa0*/  UIMAD UR4, UR4, UR6, UR8 ;  /* 0x00000006040472a4 */ /* 0x008fc6000f8e0208 */
[----:B------:R-:W-:Y:S01]  /*8ab0*/  IADD3 R3, R4, 0x8, RZ ;  /* 0x0000000804037810 */ /* 0x000fe20007ffe0ff */
[----:B-1----:R-:W-:-:S03]  /*8ac0*/  UIMAD UR4, UR5, UR7, UR4 ;  /* 0x00000007050472a4 */ /* 0x002fc6000f8e0204 */
[----:B------:R-:W-:Y:S02]  /*8ad0*/  ULDC UR5, c[0x0][0x288] ;  /* 0x0000a20000057ab9 */ /* 0x000fe40000000800 */
[----:B------:R-:W-:Y:S02]  /*8ae0*/  ISETP.GE.U32.AND P0, PT, R4, UR5, PT ;  /* 0x0000000504007c0c */ /* 0x000fe4000bf06070 */
[----:B------:R-:W-:Y:S02]  /*8af0*/  IADD3 R0, P2, R0, UR4, RZ ;  /* 0x0000000400007c10 */ /* 0x000fe4000ff5e0ff */
[----:B------:R-:W-:Y:S01]  /*8b00*/  ISETP.GE.U32.AND P1, PT, R3, UR5, PT ;  /* 0x0000000503007c0c */ /* 0x000fe2000bf26070 */
[----:B------:R-:W-:Y:S01]  /*8b10*/  ULDC.64 UR4, c[0x0][0x680] ;  /* 0x0001a00000047ab9 */ /* 0x000fe20000000a00 */
[----:B------:R-:W-:Y:S02]  /*8b20*/  IADD3.X R3, RZ, RZ, RZ, P2, !PT ;  /* 0x000000ffff037210 */ /* 0x000fe400017fe4ff */
[----:B------:R-:W-:-:S04]  /*8b30*/  LEA R4, P2, R0, UR4, 0x2 ;  /* 0x0000000400047c11 */ /* 0x000fc8000f8410ff */
[----:B------:R-:W-:-:S05]  /*8b40*/  LEA.HI.X R5, R0, UR5, R3, 0x2, P2 ;  /* 0x0000000500057c11 */ /* 0x000fca00090f1403 */
[----:B------:R3:W-:Y:S04]  /*8b50*/  @!P0 STG.E desc[UR10][R4.64], R7 ;  /* 0x0000000704008986 */ /* 0x0007e8000c10190a */
[----:B------:R3:W-:Y:S02]  /*8b60*/  @!P1 STG.E desc[UR10][R4.64+0x20], R6 ;  /* 0x0000200604009986 */ /* 0x0007e4000c10190a */
.L_x_59:
[----:B------:R-:W-:Y:S05]  /*8b70*/  BSYNC B0 ;  /* 0x0000000000007941 */ /* 0x000fea0003800000 */
.L_x_58:
[----:B------:R-:W-:Y:S01]  /*8b80*/  ULDC.64 UR4, c[0x0][0x730] ;  /* 0x0001cc0000047ab9 */ /* 0x000fe20000000a00 */
[-C--:B------:R-:W-:Y:S01]  /*8b90*/  FMUL R26, R26, R9.reuse ;  /* 0x000000091a1a7220 */ /* 0x080fe20000400000 */
[----:B------:R-:W-:Y:S01]  /*8ba0*/  ISETP.NE.U32.AND P0, PT, RZ, UR4, PT ;  /* 0x00000004ff007c0c */ /* 0x000fe2000bf05070 */
[-C--:B------:R-:W-:Y:S01]  /*8bb0*/  FMUL R27, R27, R9.reuse ;  /* 0x000000091b1b7220 */ /* 0x080fe20000400000 */
[-C--:B------:R-:W-:Y:S01]  /*8bc0*/  FMUL R30, R30, R9.reuse ;  /* 0x000000091e1e7220 */ /* 0x080fe20000400000 */
[-C--:B------:R-:W-:Y:S01]  /*8bd0*/  FMUL R31, R31, R9.reuse ;  /* 0x000000091f1f7220 */ /* 0x080fe20000400000 */
[----:B------:R-:W-:Y:S01]  /*8be0*/  ISETP.NE.AND.EX P0, PT, RZ, UR5, PT, P0 ;  /* 0x00000005ff007c0c */ /* 0x000fe2000bf05300 */
        /* <DEDUP_REMOVED lines=60> */
[----:B------:R-:W-:Y:S06]  /*8fb0*/  @P0 BRA `(.L_x_60) ;  /* 0x0000000000200947 */ /* 0x000fec0003800000 */
[----:B------:R-:W-:Y:S02]  /*8fc0*/  ULDC.64 UR4, c[0x0][0x728] ;  /* 0x0001ca0000047ab9 */ /* 0x000fe40000000a00 */
[----:B------:R-:W-:-:S04]  /*8fd0*/  ISETP.NE.U32.AND P0, PT, RZ, UR4, PT ;  /* 0x00000004ff007c0c */ /* 0x000fc8000bf05070 */
[----:B------:R-:W-:-:S13]  /*8fe0*/  ISETP.NE.AND.EX P0, PT, RZ, UR5, PT, P0 ;  /* 0x00000005ff007c0c */ /* 0x000fda000bf05300 */
[----:B------:R-:W-:Y:S05]  /*8ff0*/  @!P0 BRA `(.L_x_61) ;  /* 0x00000000000c8947 */ /* 0x000fea0003800000 */
[----:B-1-3--:R-:W1:Y:S02]  /*9000*/  LDC.64 R4, c[0x0][0x728] ;  /* 0x0001ca00ff047b82 */ /* 0x00ae640000000a00 */
[----:B-1----:R1:W5:Y:S01]  /*9010*/  LDG.E R23, desc[UR10][R4.64] ;  /* 0x0000000a04177981 */ /* 0x002362000c1e1900 */
[----:B------:R-:W-:Y:S05]  /*9020*/  BRA `(.L_x_60) ;  /* 0x0000000000047947 */ /* 0x000fea0003800000 */
.L_x_61:
[----:B------:R-:W4:Y:S02]  /*9030*/  LDC R23, c[0x0][0x720] ;  /* 0x0001c800ff177b82 */ /* 0x000f240000000800 */
.L_x_60:
[----:B-1----:R-:W-:-:S04]  /*9040*/  MOV R0, RZ ;  /* 0x000000ff00007202 */ /* 0x002fc80000000f00 */
[----:B------:R-:W-:-:S13]  /*9050*/  LOP3.LUT P0, RZ, R0, 0x1bf, RZ, 0xc0, !PT ;  /* 0x000001bf00ff7812 */ /* 0x000fda000780c0ff */
[----:B------:R-:W-:Y:S05]  /*9060*/  @!P0 BRA `(.L_x_62) ;  /* 0x0000000000408947 */ /* 0x000fea0003800000 */
[----:B------:R-:W-:Y:S01]  /*9070*/  MOV R14, 0x0 ;  /* 0x00000000000e7802 */ /* 0x000fe20000000f00 */
[----:B------:R-:W-:Y:S01]  /*9080*/  ULDC.64 UR4, c[0x4][0x70] ;  /* 0x01001c0000047ab9 */ /* 0x000fe20000000a00 */
[----:B------:R-:W-:Y:S01]  /*9090*/  ULDC.64 UR6, c[0x4][0x8] ;  /* 0x0100020000067ab9 */ /* 0x000fe20000000a00 */
[----:B---3--:R-:W-:Y:S02]  /*90a0*/  MOV R4, UR4 ;  /* 0x0000000400047c02 */ /* 0x008fe40008000f00 */
[----:B------:R-:W-:Y:S01]  /*90b0*/  MOV R5, UR5 ;  /* 0x0000000500057c02 */ /* 0x000fe20008000f00 */
[----:B------:R-:W1:Y:S01]  /*90c0*/  LDC.64 R14, c[0x4][R14] ;  /* 0x010000000e0e7b82 */ /* 0x000e620000000a00 */
[----:B------:R-:W-:Y:S01]  /*90d0*/  ULDC.64 UR4, c[0x4][0x78] ;  /* 0x01001e0000047ab9 */ /* 0x000fe20000000a00 */
[----:B------:R-:W-:Y:S02]  /*90e0*/  MOV R10, UR6 ;  /* 0x00000006000a7c02 */ /* 0x000fe40008000f00 */
[----:B------:R-:W-:-:S02]  /*90f0*/  MOV R6, UR4 ;  /* 0x0000000400067c02 */ /* 0x000fc40008000f00 */
[----:B------:R-:W-:Y:S02]  /*9100*/  MOV R7, UR5 ;  /* 0x0000000500077c02 */ /* 0x000fe40008000f00 */
[----:B------:R-:W-:Y:S02]  /*9110*/  MOV R11, UR7 ;  /* 0x00000007000b7c02 */ /* 0x000fe40008000f00 */
[----:B------:R-:W-:Y:S02]  /*9120*/  MOV R8, 0x70 ;  /* 0x0000007000087802 */ /* 0x000fe40000000f00 */
[----:B------:R-:W-:Y:S02]  /*9130*/  MOV R12, 0x1 ;  /* 0x00000001000c7802 */ /* 0x000fe40000000f00 */
[----:B------:R-:W-:-:S07]  /*9140*/  MOV R13, RZ ;  /* 0x000000ff000d7202 */ /* 0x000fce0000000f00 */
[----:B--2---:R-:W-:-:S07]  /*9150*/  LEPC R20, `(.L_x_62) ;  /* 0x000000001014794e */ /* 0x004fce0000000000 */
[----:B-1--45:R-:W-:Y:S05]  /*9160*/  CALL.ABS.NOINC R14 ;  /* 0x000000000e007343 */ /* 0x032fea0003c00000 */
.L_x_62:
[----:B------:R-:W-:Y:S02]  /*9170*/  R2UR UR4, R2 ;  /* 0x00000000020472ca */ /* 0x000fe400000e0000 */
[----:B------:R-:W-:-:S11]  /*9180*/  MOV R17, UR60 ;  /* 0x0000003c00117c02 */ /* 0x000fd60008000f00 */
[----:B------:R-:W-:-:S05]  /*9190*/  MOV R0, UR4 ;  /* 0x0000000400007c02 */ /* 0x000fca0008000f00 */
[----:B------:R-:W-:-:S05]  /*91a0*/  IMAD R17, R0, 0x2200, R17 ;  /* 0x0000220000117824 */ /* 0x000fca00078e0211 */
[----:B--2---:R-:W-:-:S04]  /*91b0*/  IADD3 R22, R17, -0x2200, RZ ;  /* 0xffffde0011167810 */ /* 0x004fc80007ffe0ff */
        /* <DEDUP_REMOVED lines=16> */
[----:B------:R-:W-:-:S07]  /*92c0*/  LEPC R20, `(.L_x_63) ;  /* 0x000000001014794e */ /* 0x000fce0000000000 */
[----:B-1--45:R-:W-:Y:S05]  /*92d0*/  CALL.ABS.NOINC R14 ;  /* 0x000000000e007343 */ /* 0x032fea0003c00000 */
.L_x_63:
[----:B---3--:R-:W1:Y:S01]  /*92e0*/  S2R R5, SR_TID.X ;  /* 0x0000000000057919 */ /* 0x008e620000002100 */
[----:B------:R-:W-:Y:S01]  /*92f0*/  ULDC.64 UR4, c[0x0][0x730] ;  /* 0x0001cc0000047ab9 */ /* 0x000fe20000000a00 */
[----:B------:R-:W-:Y:S02]  /*9300*/  IADD3 R18, R18, 0x1f, RZ ;  /* 0x0000001f12127810 */ /* 0x000fe40007ffe0ff */
[----:B------:R-:W-:Y:S02]  /*9310*/  ISETP.NE.U32.AND P0, PT, RZ, UR4, PT ;  /* 0x00000004ff007c0c */ /* 0x000fe4000bf05070 */
[----:B------:R-:W-:Y:S02]  /*9320*/  ISETP.GT.U32.AND P1, PT, R18, 0x3e, PT ;  /* 0x0000003e1200780c */ /* 0x000fe40003f24070 */
[----:B------:R-:W-:-:S13]  /*9330*/  ISETP.NE.AND.EX P0, PT, RZ, UR5, PT, P0 ;  /* 0x00000005ff007c0c */ /* 0x000fda000bf05300 */
[----:B----45:R-:W2:Y:S01]  /*9340*/  @P0 LDC R23, c[0x0][0x720] ;  /* 0x0001c800ff170b82 */ /* 0x030ea20000000800 */
[----:B-1----:R-:W-:Y:S02]  /*9350*/  SHF.L.U32 R0, R5, 0x5, RZ ;  /* 0x0000000505007819 */ /* 0x002fe400000006ff */
[----:B------:R-:W-:Y:S02]  /*9360*/  SHF.R.U32.HI R4, RZ, 0x1, R5 ;  /* 0x00000001ff047819 */ /* 0x000fe40000011605 */
[C---:B------:R-:W-:Y:S02]  /*9370*/  LOP3.LUT R3, R0.reuse, 0xc0, RZ, 0xc0, !PT ;  /* 0x000000c000037812 */ /* 0x040fe400078ec0ff */
[----:B------:R-:W-:Y:S02]  /*9380*/  LOP3.LUT R6, R0, 0x20, RZ, 0xc0, !PT ;  /* 0x0000002000067812 */ /* 0x000fe400078ec0ff */
[----:B------:R-:W-:Y:S02]  /*9390*/  LOP3.LUT R3, R3, 0x8, R4, 0xf8, !PT ;  /* 0x0000000803037812 */ /* 0x000fe400078ef804 */
[----:B------:R-:W-:-:S02]  /*93a0*/  SHF.L.U32 R4, R5, 0x2, RZ ;  /* 0x0000000205047819 */ /* 0x000fc400000006ff */
[----:B------:R-:W-:Y:S01]  /*93b0*/  LEA R6, R19, R6, 0x9 ;  /* 0x0000000613067211 */ /* 0x000fe200078e48ff */
[-C--:B--2---:R-:W-:Y:S01]  /*93c0*/  FMUL R25, R25, R23.reuse ;  /* 0x0000001719197220 */ /* 0x084fe20000400000 */
[----:B------:R-:W-:Y:S01]  /*93d0*/  LOP3.LUT R3, R3, 0x18, R4, 0x78, !PT ;  /* 0x0000001803037812 */ /* 0x000fe200078e7804 */
[-C--:B------:R-:W-:Y:S01]  /*93e0*/  FMUL R4, R24, R23.reuse ;  /* 0x0000001718047220 */ /* 0x080fe20000400000 */
[----:B------:R-:W-:Y:S01]  /*93f0*/  LOP3.LUT R0, R0, 0x100, RZ, 0xc0, !PT ;  /* 0x0000010000007812 */ /* 0x000fe200078ec0ff */
[-C--:B------:R-:W-:Y:S01]  /*9400*/  FMUL R9, R34, R23.reuse ;  /* 0x0000001722097220 */ /* 0x080fe20000400000 */
[-C--:B------:R-:W-:Y:S01]  /*9410*/  FMUL R18, R35, R23.reuse ;  /* 0x0000001723127220 */ /* 0x080fe20000400000 */
[----:B------:R-:W-:Y:S01]  /*9420*/  LOP3.LUT P0, RZ, R5, 0x4, RZ, 0xc0, !PT ;  /* 0x0000000405ff7812 */ /* 0x000fe2000780c0ff */
[-C--:B------:R-:W-:Y:S01]  /*9430*/  FMUL R5, R26, R23.reuse ;  /* 0x000000171a057220 */ /* 0x080fe20000400000 */
[----:B------:R-:W-:Y:S01]  /*9440*/  IADD3 R0, R3, R6, R0 ;  /* 0x0000000603007210 */ /* 0x000fe20007ffe000 */
        /* <DEDUP_REMOVED lines=11> */
[----:B------:R-:W-:Y:S01]  /*9500*/  F2FP.F16.F32.PACK_AB R4, R25, R4 ;  /* 0x000000041904723e */ /* 0x000fe200000000ff */
[----:B------:R-:W-:Y:S01]  /*9510*/  FMUL R12, R41, R23 ;  /* 0x00000017290c7220 */ /* 0x000fe20000400000 */
[----:B------:R-:W-:Y:S01]  /*9520*/  F2FP.F16.F32.PACK_AB R9, R18, R9 ;  /* 0x000000091209723e */ /* 0x000fe200000000ff */
[-C--:B------:R-:W-:Y:S01]  /*9530*/  FMUL R3, R40, R23.reuse ;  /* 0x0000001728037220 */ /* 0x080fe20000400000 */
[----:B------:R-:W-:Y:S01]  /*9540*/  MOV R18, 0x10 ;  /* 0x0000001000127802 */ /* 0x000fe20000000f00 */
[-C--:B------:R-:W-:Y:S01]  /*9550*/  FMUL R13, R43, R23.reuse ;  /* 0x000000172b0d7220 */ /* 0x080fe20000400000 */
[----:B------:R-:W-:Y:S01]  /*9560*/  LEA R25, R0, R22, 0x1 ;  /* 0x0000001600197211 */ /* 0x000fe200078e08ff */
        /* <DEDUP_REMOVED lines=115> */
[----:B------:R-:W-:-:S02]  /*9ca0*/  SEL R18, R18, 0xfffffff0, !P0 ;  /* 0xfffffff012127807 */ /* 0x000fc40004000000 */
[----:B------:R-:W-:Y:S01]  /*9cb0*/  IADD3 R23, R25, 0x1000, RZ ;  /* 0x0000100019177810 */ /* 0x000fe20007ffe0ff */
[----:B------:R-:W-:Y:S06]  /*9cc0*/  @P1 BRA `(.L_x_64) ;  /* 0x0000000000041947 */ /* 0x000fec0003800000 */
[----:B------:R-:W-:-:S04]  /*9cd0*/  DEPBAR.LE SB0, 0x1 ;  /* 0x000080400000791a */ /* 0x000fc80000000000 */
.L_x_64:
[----:B------:R-:W-:Y:S05]  /*9ce0*/  WARPSYNC.ALL ;  /* 0x0000000000007948 */ /* 0x000fea0003800000 */
[----:B------:R-:W-:Y:S01]  /*9cf0*/  BAR.SYNC.DEFER_BLOCKING 0x1, 0x80 ;  /* 0x0042000000007b1d */ /* 0x000fe20000010000 */
[----:B------:R-:W-:Y:S02]  /*9d00*/  LEA R24, R0, R17, 0x1 ;  /* 0x0000001100187211 */ /* 0x000fe400078e08ff */
[C---:B------:R-:W-:Y:S02]  /*9d10*/  LEA R0, R18.reuse, R23, 0x1 ;  /* 0x0000001712007211 */ /* 0x040fe400078e08ff */
[----:B------:R-:W-:Y:S01]  /*9d20*/  LEA R18, R18, R25, 0x1 ;  /* 0x0000001912127211 */ /* 0x000fe200078e08ff */
[----:B------:R-:W-:Y:S01]  /*9d30*/  BSSY B0, `(.L_x_65) ;  /* 0x0000020000007945 */ /* 0x000fe20003800000 */
[----:B------:R-:W-:-:S02]  /*9d40*/  F2FP.F16.F32.PACK_AB R12, R12, R3 ;  /* 0x000000030c0c723e */ /* 0x000fc400000000ff */
[----:B------:R-:W-:Y:S02]  /*9d50*/  F2FP.F16.F32.PACK_AB R13, R13, R42 ;  /* 0x0000002a0d0d723e */ /* 0x000fe400000000ff */
[----:B------:R-:W-:Y:S02]  /*9d60*/  F2FP.F16.F32.PACK_AB R14, R14, R19 ;  /* 0x000000130e0e723e */ /* 0x000fe400000000ff */
[----:B------:R-:W-:Y:S02]  /*9d70*/  F2FP.F16.F32.PACK_AB R15, R15, R46 ;  /* 0x0000002e0f0f723e */ /* 0x000fe400000000ff */
[----:B------:R-:W-:Y:S02]  /*9d80*/  F2FP.F16.F32.PACK_AB R20, R20, R27 ;  /* 0x0000001b1414723e */ /* 0x000fe400000000ff */
[----:B------:R-:W-:Y:S02]  /*9d90*/  F2FP.F16.F32.PACK_AB R21, R21, R50 ;  /* 0x000000321515723e */ /* 0x000fe400000000ff */
[----:B------:R-:W-:-:S02]  /*9da0*/  F2FP.F16.F32.PACK_AB R22, R53, R52 ;  /* 0x000000343516723e */ /* 0x000fc400000000ff */
[----:B------:R-:W-:Y:S01]  /*9db0*/  F2FP.F16.F32.PACK_AB R23, R55, R54 ;  /* 0x000000363717723e */ /* 0x000fe200000000ff */
[----:B------:R1:W-:Y:S04]  /*9dc0*/  STSM.16.M88.4 [R24+-0x2200], R4 ;  /* 0xffde000418007844 */ /* 0x0003e80000000200 */
[----:B------:R1:W-:Y:S01]  /*9dd0*/  STSM.16.M88.4 [R18], R8 ;  /* 0x0000000812007844 */ /* 0x0003e20000000200 */
[----:B------:R-:W-:Y:S01]  /*9de0*/  @!PT LDS RZ, [RZ] ;  /* 0x00000000fffff984 */ /* 0x000fe20000000800 */
[----:B------:R-:W-:Y:S01]  /*9df0*/  @!PT LDS RZ, [RZ] ;  /* 0x00000000fffff984 */ /* 0x000fe20000000800 */
[----:B------:R-:W-:Y:S01]  /*9e00*/  @!PT LDS RZ, [RZ] ;  /* 0x00000000fffff984 */ /* 0x000fe20000000800 */
[----:B------:R-:W-:Y:S01]  /*9e10*/  @!PT LDS RZ, [RZ] ;  /* 0x00000000fffff984 */ /* 0x000fe20000000800 */
[----:B------:R2:W-:Y:S06]  /*9e20*/  MEMBAR.ALL.CTA ;  /* 0x0000000000007992 */ /* 0x0005ec0000008000 */
[----:B--2---:R-:W2:Y:S02]  /*9e30*/  FENCE.VIEW.ASYNC.S ;  /* 0x00000000000073c6 */ /* 0x004ea40000000000 */
[----:B--2---:R-:W-:Y:S06]  /*9e40*/  BAR.SYNC.DEFER_BLOCKING 0x1, 0x80 ;  /* 0x0042000000007b1d */ /* 0x004fec0000010000 */
[----:B------:R-:W-:Y:S05]  /*9e50*/  @P1 BRA `(.L_x_66) ;  /* 0x0000000000341947 */ /* 0x000fea0003800000 */
[----:B------:R-:W-:Y:S01]  /*9e60*/  S2UR UR12, SR_CTAID.Z ;  /* 0x00000000000c79c3 */ /* 0x000fe20000002700 */
[----:B------:R-:W-:Y:S01]  /*9e70*/  R2UR UR6, R16 ;  /* 0x00000000100672ca */ /* 0x000fe200000e0000 */
[----:B------:R-:W-:Y:S01]  /*9e80*/  ULDC.64 UR4, c[0x0][0x198] ;  /* 0x0000660000047ab9 */ /* 0x000fe20000000a00 */
[----:B------:R-:W-:Y:S01]  /*9e90*/  R2UR UR8, R17 ;  /* 0x00000000110872ca */ /* 0x000fe200000e0000 */
[----:B------:R-:W-:Y:S01]  /*9ea0*/  UIADD3 UR4, UP0, UR4, 0x670, URZ ;  /* 0x0000067004047890 */ /* 0x000fe2000ff1e03f */
[----:B------:R-:W-:-:S03]  /*9eb0*/  UMOV UR9, URZ ;  /* 0x0000003f00097c82 */ /* 0x000fc60008000000 */
[----:B------:R-:W2:Y:S01]  /*9ec0*/  S2UR UR11, SR_CTAID.Y ;  /* 0x00000000000b79c3 */ /* 0x000ea20000002600 */
[----:B------:R-:W-:-:S05]  /*9ed0*/  UIADD3.X UR5, URZ, UR5, URZ, UP0, !UPT ;  /* 0x000000053f057290 */ /* 0x000fca00087fe43f */
[----:B------:R-:W-:Y:S02]  /*9ee0*/  USHF.L.U32 UR10, UR6, 0x6, URZ ;  /* 0x00000006060a7899 */ /* 0x000fe4000800063f */
[----:B------:R-:W-:-:S09]  /*9ef0*/  UIADD3 UR8, UR8, -0x2200, URZ ;  /* 0xffffde0008087890 */ /* 0x000fd2000fffe03f */
[----:B--2---:R2:W-:Y:S01]  /*9f00*/  UTMASTG.4D [UR8], [UR4] ;  /* 0x00000008040073b5 */ /* 0x0045e20008018000 */
[----:B------:R0:W-:Y:S01]  /*9f10*/  UTMACMDFLUSH ;  /* 0x00000000000079b7 */ /* 0x0001e20000000000 */
[----:B--2---:R-:W-:-:S04]  /*9f20*/  DEPBAR.LE SB0, 0x1 ;  /* 0x000080400000791a */ /* 0x004fc80000000000 */
.L_x_66:
[----:B------:R-:W-:Y:S05]  /*9f30*/  BSYNC B0 ;  /* 0x0000000000007941 */ /* 0x000fea0003800000 */
.L_x_65:
[----:B------:R-:W-:Y:S01]  /*9f40*/  BAR.SYNC.DEFER_BLOCKING 0x1, 0x80 ;  /* 0x0042000000007b1d */ /* 0x000fe20000010000 */
[----:B-1----:R-:W-:Y:S02]  /*9f50*/  F2FP.F16.F32.PACK_AB R4, R57, R56 ;  /* 0x000000383904723e */ /* 0x002fe400000000ff */
[----:B------:R-:W-:Y:S02]  /*9f60*/  F2FP.F16.F32.PACK_AB R5, R59, R58 ;  /* 0x0000003a3b05723e */ /* 0x000fe400000000ff */
[----:B------:R-:W-:Y:S01]  /*9f70*/  F2FP.F16.F32.PACK_AB R6, R61, R60 ;  /* 0x0000003c3d06723e */ /* 0x000fe200000000ff */
[----:B------:R-:W-:Y:S01]  /*9f80*/  BSSY B0, `(.L_x_67) ;  /* 0x000001d000007945 */ /* 0x000fe20003800000 */
[----:B------:R-:W-:Y:S02]  /*9f90*/  F2FP.F16.F32.PACK_AB R7, R63, R62 ;  /* 0x0000003e3f07723e */ /* 0x000fe400000000ff */
[----:B------:R-:W-:Y:S02]  /*9fa0*/  F2FP.F16.F32.PACK_AB R8, R65, R64 ;  /* 0x000000404108723e */ /* 0x000fe400000000ff */
[----:B------:R-:W-:-:S02]  /*9fb0*/  F2FP.F16.F32.PACK_AB R9, R67, R66 ;  /* 0x000000424309723e */ /* 0x000fc400000000ff */
[----:B------:R-:W-:Y:S02]  /*9fc0*/  F2FP.F16.F32.PACK_AB R10, R69, R68 ;  /* 0x00000044450a723e */ /* 0x000fe400000000ff */
[----:B------:R-:W-:Y:S01]  /*9fd0*/  F2FP.F16.F32.PACK_AB R11, R71, R70 ;  /* 0x00000046470b723e */ /* 0x000fe200000000ff */
[----:B------:R1:W-:Y:S04]  /*9fe0*/  STSM.16.M88.4 [R25+0x1000], R12 ;  /* 0x0010000c19007844 */ /* 0x0003e80000000200 */
[----:B------:R1:W-:Y:S01]  /*9ff0*/  STSM.16.M88.4 [R18+0x1000], R20 ;  /* 0x0010001412007844 */ /* 0x0003e20000000200 */
        /* <DEDUP_REMOVED lines=13> */
[----:B------:R-:W-:-:S03]  /*a0d0*/  UMOV UR9, 0x20 ;  /* 0x0000002000097882 */ /* 0x000fc60000000000 */
[----:B------:R-:W2:Y:S01]  /*a0e0*/  S2UR UR11, SR_CTAID.Y ;  /* 0x00000000000b79c3 */ /* 0x000ea20000002600 */
[----:B------:R-:W-:-:S05]  /*a0f0*/  UIADD3.X UR5, URZ, UR5, URZ, UP0, !UPT ;  /* 0x000000053f057290 */ /* 0x000fca00087fe43f */
[----:B------:R-:W-:Y:S02]  /*a100*/  USHF.L.U32 UR10, UR6, 0x6, URZ ;  /* 0x00000006060a7899 */ /* 0x000fe4000800063f */
[----:B------:R-:W-:-:S09]  /*a110*/  UIADD3 UR8, UR8, -0x1200, URZ ;  /* 0xffffee0008087890 */ /* 0x000fd2000fffe03f */
[----:B--2---:R2:W-:Y:S01]  /*a120*/  UTMASTG.4D [UR8], [UR4] ;  /* 0x00000008040073b5 */ /* 0x0045e20008018000 */
[----:B------:R0:W-:Y:S01]  /*a130*/  UTMACMDFLUSH ;  /* 0x00000000000079b7 */ /* 0x0001e20000000000 */
[----:B--2---:R-:W-:-:S04]  /*a140*/  DEPBAR.LE SB0, 0x1 ;  /* 0x000080400000791a */ /* 0x004fc80000000000 */
.L_x_68:
[----:B------:R-:W-:Y:S05]  /*a150*/  BSYNC B0 ;  /* 0x0000000000007941 */ /* 0x000fea0003800000 */
.L_x_67:
        /* <DEDUP_REMOVED lines=10> */
[----:B------:R1:W-:Y:S04]  /*a200*/  STSM.16.M88.4 [R25], R4 ;  /* 0x0000000419007844 */ /* 0x0003e80000000200 */
        /* <DEDUP_REMOVED lines=22> */
.L_x_70:
[----:B------:R-:W-:Y:S05]  /*a370*/  BSYNC B0 ;  /* 0x0000000000007941 */ /* 0x000fea0003800000 */
.L_x_69:
        /* <DEDUP_REMOVED lines=33> */
.L_x_72:
[----:B------:R-:W-:Y:S05]  /*a590*/  BSYNC B0 ;  /* 0x0000000000007941 */ /* 0x000fea0003800000 */
.L_x_71:
[----:B------:R-:W-:Y:S01]  /*a5a0*/  BAR.SYNC.DEFER_BLOCKING 0x1, 0x80 ;  /* 0x0042000000007b1d */ /* 0x000fe20000010000 */
[----:B------:R-:W-:Y:S02]  /*a5b0*/  F2FP.F16.F32.PACK_AB R104, R105, R104 ;  /* 0x000000686968723e */ /* 0x000fe400000000ff */
        /* <DEDUP_REMOVED lines=15> */
[----:B---3--:R-:W3:Y:S02]  /*a6b0*/  FENCE.VIEW.ASYNC.S ;  /* 0x00000000000073c6 */ /* 0x008ee40000000000 */
[----:B---3--:R-:W-:Y:S06]  /*a6c0*/  BAR.SYNC.DEFER_BLOCKING 0x1, 0x80 ;  /* 0x0042000000007b1d */ /* 0x008fec0000010000 */
[----:B------:R-:W-:Y:S05]  /*a6d0*/  @P1 BRA `(.L_x_74) ;  /* 0x0000000000341947 */ /* 0x000fea0003800000 */
[----:B------:R-:W-:Y:S01]  /*a6e0*/  S2UR UR12, SR_CTAID.Z ;  /* 0x00000000000c79c3 */ /* 0x000fe20000002700 */
[----:B------:R-:W-:Y:S01]  /*a6f0*/  R2UR UR6, R16 ;  /* 0x00000000100672ca */ /* 0x000fe200000e0000 */
[----:B------:R-:W-:Y:S01]  /*a700*/  ULDC.64 UR4, c[0x0][0x198] ;  /* 0x0000660000047ab9 */ /* 0x000fe20000000a00 */
[----:B------:R-:W-:Y:S01]  /*a710*/  R2UR UR8, R17 ;  /* 0x00000000110872ca */ /* 0x000fe200000e0000 */
[----:B------:R-:W-:Y:S01]  /*a720*/  UIADD3 UR4, UP0, UR4, 0x670, URZ ;  /* 0x0000067004047890 */ /* 0x000fe2000ff1e03f */
[----:B------:R-:W-:-:S03]  /*a730*/  UMOV UR9, 0x80 ;  /* 0x0000008000097882 */ /* 0x000fc60000000000 */
[----:B------:R-:W3:Y:S01]  /*a740*/  S2UR UR11, SR_CTAID.Y ;  /* 0x00000000000b79c3 */ /* 0x000ee20000002600 */
[----:B------:R-:W-:-:S05]  /*a750*/  UIADD3.X UR5, URZ, UR5, URZ, UP0, !UPT ;  /* 0x000000053f057290 */ /* 0x000fca00087fe43f */
[----:B------:R-:W-:Y:S02]  /*a760*/  USHF.L.U32 UR10, UR6, 0x6, URZ ;  /* 0x00000006060a7899 */ /* 0x000fe4000800063f */
[----:B------:R-:W-:-:S09]  /*a770*/  UIADD3 UR8, UR8, -0x2200, URZ ;  /* 0xffffde0008087890 */ /* 0x000fd2000fffe03f */
[----:B---3--:R3:W-:Y:S01]  /*a780*/  UTMASTG.4D [UR8], [UR4] ;  /* 0x00000008040073b5 */ /* 0x0087e20008018000 */
[----:B------:R0:W-:Y:S01]  /*a790*/  UTMACMDFLUSH ;  /* 0x00000000000079b7 */ /* 0x0001e20000000000 */
[----:B---3--:R-:W-:-:S04]  /*a7a0*/  DEPBAR.LE SB0, 0x1 ;  /* 0x000080400000791a */ /* 0x008fc80000000000 */
.L_x_74:
[----:B------:R-:W-:Y:S05]  /*a7b0*/  BSYNC B0 ;  /* 0x0000000000007941 */ /* 0x000fea0003800000 */
.L_x_73:
        /* <DEDUP_REMOVED lines=17> */
[----:B----4-:R-:W4:Y:S02]  /*a8d0*/  FENCE.VIEW.ASYNC.S ;  /* 0x00000000000073c6 */ /* 0x010f240000000000 */
[----:B----4-:R-:W-:Y:S06]  /*a8e0*/  BAR.SYNC.DEFER_BLOCKING 0x1, 0x80 ;  /* 0x0042000000007b1d */ /* 0x010fec0000010000 */
[----:B------:R-:W-:Y:S05]  /*a8f0*/  @P1 BRA `(.L_x_76) ;  /* 0x0000000000341947 */ /* 0x000fea0003800000 */
[----:B------:R-:W-:Y:S01]  /*a900*/  S2UR UR12, SR_CTAID.Z ;  /* 0x00000000000c79c3 */ /* 0x000fe20000002700 */
[----:B------:R-:W-:Y:S01]  /*a910*/  R2UR UR6, R16 ;  /* 0x00000000100672ca */ /* 0x000fe200000e0000 */
[----:B------:R-:W-:Y:S01]  /*a920*/  ULDC.64 UR4, c[0x0][0x198] ;  /* 0x0000660000047ab9 */ /* 0x000fe20000000a00 */
[----:B------:R-:W-:Y:S01]  /*a930*/  R2UR UR8, R17 ;  /* 0x00000000110872ca */ /* 0x000fe200000e0000 */
[----:B------:R-:W-:Y:S01]  /*a940*/  UIADD3 UR4, UP0, UR4, 0x670, URZ ;  /* 0x0000067004047890 */ /* 0x000fe2000ff1e03f */
[----:B------:R-:W-:-:S03]  /*a950*/  UMOV UR9, 0xa0 ;  /* 0x000000a000097882 */ /* 0x000fc60000000000 */
[----:B------:R-:W4:Y:S01]  /*a960*/  S2UR UR11, SR_CTAID.Y ;  /* 0x00000000000b79c3 */ /* 0x000f220000002600 */
[----:B------:R-:W-:-:S05]  /*a970*/  UIADD3.X UR5, URZ, UR5, URZ, UP0, !UPT ;  /* 0x000000053f057290 */ /* 0x000fca00087fe43f */
[----:B------:R-:W-:Y:S02]  /*a980*/  USHF.L.U32 UR10, UR6, 0x6, URZ ;  /* 0x00000006060a7899 */ /* 0x000fe4000800063f */
[----:B------:R-:W-:-:S09]  /*a990*/  UIADD3 UR8, UR8, -0x1200, URZ ;  /* 0xffffee0008087890 */ /* 0x000fd2000fffe03f */
[----:B----4-:R4:W-:Y:S01]  /*a9a0*/  UTMASTG.4D [UR8], [UR4] ;  /* 0x00000008040073b5 */ /* 0x0109e20008018000 */
[----:B------:R0:W-:Y:S01]  /*a9b0*/  UTMACMDFLUSH ;  /* 0x00000000000079b7 */ /* 0x0001e20000000000 */
[----:B----4-:R-:W-:-:S04]  /*a9c0*/  DEPBAR.LE SB0, 0x1 ;  /* 0x000080400000791a */ /* 0x010fc80000000000 */
.L_x_76:
[----:B------:R-:W-:Y:S05]  /*a9d0*/  BSYNC B0 ;  /* 0x0000000000007941 */ /* 0x000fea0003800000 */
.L_x_75:
        /* <DEDUP_REMOVED lines=17> */
[----:B-----5:R-:W5:Y:S02]  /*aaf0*/  FENCE.VIEW.ASYNC.S ;  /* 0x00000000000073c6 */ /* 0x020f640000000000 */
[----:B-----5:R-:W-:Y:S06]  /*ab00*/  BAR.SYNC.DEFER_BLOCKING 0x1, 0x80 ;  /* 0x0042000000007b1d */ /* 0x020fec0000010000 */
[----:B------:R-:W-:Y:S05]  /*ab10*/  @P1 BRA `(.L_x_78) ;  /* 0x0000000000341947 */ /* 0x000fea0003800000 */
[----:B------:R-:W-:Y:S01]  /*ab20*/  S2UR UR12, SR_CTAID.Z ;  /* 0x00000000000c79c3 */ /* 0x000fe20000002700 */
[----:B------:R-:W-:Y:S01]  /*ab30*/  R2UR UR6, R16 ;  /* 0x00000000100672ca */ /* 0x000fe200000e0000 */
[----:B------:R-:W-:Y:S01]  /*ab40*/  ULDC.64 UR4, c[0x0][0x198] ;  /* 0x0000660000047ab9 */ /* 0x000fe20000000a00 */
[----:B------:R-:W-:Y:S01]  /*ab50*/  R2UR UR8, R17 ;  /* 0x00000000110872ca */ /* 0x000fe200000e0000 */
[----:B------:R-:W-:Y:S01]  /*ab60*/  UIADD3 UR4, UP0, UR4, 0x670, URZ ;  /* 0x0000067004047890 */ /* 0x000fe2000ff1e03f */
[----:B------:R-:W-:-:S03]  /*ab70*/  UMOV UR9, 0xc0 ;  /* 0x000000c000097882 */ /* 0x000fc60000000000 */
[----:B------:R-:W5:Y:S01]  /*ab80*/  S2UR UR11, SR_CTAID.Y ;  /* 0x00000000000b79c3 */ /* 0x000f620000002600 */
[----:B------:R-:W-:-:S05]  /*ab90*/  UIADD3.X UR5, URZ, UR5, URZ, UP0, !UPT ;  /* 0x000000053f057290 */ /* 0x000fca00087fe43f */
[----:B------:R-:W-:Y:S02]  /*aba0*/  USHF.L.U32 UR10, UR6, 0x6, URZ ;  /* 0x00000006060a7899 */ /* 0x000fe4000800063f */
[----:B------:R-:W-:-:S09]  /*abb0*/  UIADD3 UR8, UR8, -0x2200, URZ ;  /* 0xffffde0008087890 */ /* 0x000fd2000fffe03f */
[----:B-----5:R1:W-:Y:S01]  /*abc0*/  UTMASTG.4D [UR8], [UR4] ;  /* 0x00000008040073b5 */ /* 0x0203e20008018000 */
[----:B------:R0:W-:Y:S01]  /*abd0*/  UTMACMDFLUSH ;  /* 0x00000000000079b7 */ /* 0x0001e20000000000 */
[----:B-1----:R-:W-:-:S04]  /*abe0*/  DEPBAR.LE SB0, 0x1 ;  /* 0x000080400000791a */ /* 0x002fc80000000000 */
.L_x_78:
[----:B------:R-:W-:Y:S05]  /*abf0*/  BSYNC B0 ;  /* 0x0000000000007941 */ /* 0x000fea0003800000 */
.L_x_77:
[----:B------:R-:W-:Y:S06]  /*ac00*/  BAR.SYNC.DEFER_BLOCKING 0x1, 0x80 ;  /* 0x0042000000007b1d */ /* 0x000fec0000010000 */
[----:B------:R-:W-:Y:S01]  /*ac10*/  BSSY B0, `(.L_x_79) ;  /* 0x0000017000007945 */ /* 0x000fe20003800000 */
[----:B------:R1:W-:Y:S04]  /*ac20*/  STSM.16.M88.4 [R25+0x1000], R136 ;  /* 0x0010008819007844 */ /* 0x0003e80000000200 */
        /* <DEDUP_REMOVED lines=19> */
[----:B-----5:R1:W-:Y:S02]  /*ad60*/  UTMASTG.4D [UR8], [UR4] ;  /* 0x00000008040073b5 */ /* 0x0203e40008018000 */
[----:B-1----:R0:W-:Y:S02]  /*ad70*/  UTMACMDFLUSH ;  /* 0x00000000000079b7 */ /* 0x0021e40000000000 */
.L_x_80:
[----:B------:R-:W-:Y:S05]  /*ad80*/  BSYNC B0 ;  /* 0x0000000000007941 */ /* 0x000fea0003800000 */
.L_x_79:
[----:B------:R-:W-:Y:S01]  /*ad90*/  R2UR UR4, R2 ;  /* 0x00000000020472ca */ /* 0x000fe200000e0000 */
[----:B------:R-:W-:-:S12]  /*ada0*/  DEPBAR.LE SB0, 0x0 ;  /* 0x000080000000791a */ /* 0x000fd80000000000 */
[----:B------:R-:W-:-:S04]  /*adb0*/  UIADD3 UR4, UR4, -0x1, URZ ;  /* 0xffffffff04047890 */ /* 0x000fc8000fffe03f */
[----:B------:R-:W-:-:S04]  /*adc0*/  USHF.L.U32 UR4, UR4, 0x3, URZ ;  /* 0x0000000304047899 */ /* 0x000fc8000800063f */
[----:B------:R-:W-:-:S04]  /*add0*/  ULOP3.LUT UR4, UR4, 0x8, URZ, 0xe2, !UPT ;  /* 0x0000000804047892 */ /* 0x000fc8000f8ee23f */
[----:B------:R-:W-:-:S06]  /*ade0*/  ULOP3.LUT UR4, UR4, 0x18, URZ, 0x3c, !UPT ;  /* 0x0000001804047892 */ /* 0x000fcc000f8e3c3f */
[----:B-1-3--:R-:W-:-:S04]  /*adf0*/  MOV R0, UR4 ;  /* 0x0000000400007c02 */ /* 0x00afc80008000f00 */
[----:B------:R-:W-:Y:S01]  /*ae00*/  SYNCS.ARRIVE.TRANS64.A1T0 RZ, [R0+UR60+0x38090], RZ ;  /* 0x038090ff00ff79a7 */ /* 0x000fe2000810003c */
[----:B------:R-:W-:Y:S05]  /*ae10*/  EXIT ;  /* 0x000000000000794d */ /* 0x000fea0003800000 */
.L_x_6:
[----:B------:R-:W-:-:S08]  /*ae20*/  UISETP.NE.AND UP0, UPT, UR8, 0x1, UPT ;  /* 0x000000010800788c */ /* 0x000fd0000bf05270 */
[----:B------:R-:W1:-:S00]  /*ae30*/  USETMAXREG.DEALLOC.CTAPOOL 0x18 ;  /* 0x00000018000079c8 */ /* 0x000e4000080e0500 */
[----:B------:R-:W-:-:S13]  /*ae40*/  PLOP3.LUT P0, PT, PT, PT, UP0, 0x80, 0x0 ;  /* 0x000000000000781c */ /* 0x000fda0003f0f008 */
[----:B------:R-:W-:Y:S05]  /*ae50*/  @P0 EXIT ;  /* 0x000000000000094d */ /* 0x000fea0003800000 */
[----:B------:R-:W2:Y:S01]  /*ae60*/  S2UR UR11, SR_CTAID.X ;  /* 0x00000000000b79c3 */ /* 0x000ea20000002500 */
[----:B------:R-:W-:Y:S01]  /*ae70*/  ULDC UR4, c[0x0][0x28c] ;  /* 0x0000a30000047ab9 */ /* 0x000fe20000000800 */
[----:B------:R-:W-:Y:S01]  /*ae80*/  ELECT P3, URZ, PT ;  /* 0x00000000003f782f */ /* 0x000fe20003860000 */
[----:B------:R-:W-:Y:S01]  /*ae90*/  BSSY B0, `(.L_x_81) ;  /* 0x0000043000007945 */ /* 0x000fe20003800000 */
[----:B------:R-:W-:Y:S01]  /*aea0*/  UIADD3 UR5, UR4, 0x3f, URZ ;  /* 0x0000003f04057890 */ /* 0x000fe2000fffe03f */
[----:B-1----:R-:W-:Y:S02]  /*aeb0*/  CS2R R2, SRZ ;  /* 0x0000000000027805 */ /* 0x002fe4000001ff00 */
[----:B------:R-:W-:Y:S01]  /*aec0*/  MOV R7, RZ ;  /* 0x000000ff00077202 */ /* 0x000fe20000000f00 */
[----:B------:R-:W-:Y:S01]  /*aed0*/  USHF.R.S32.HI UR6, URZ, 0x1f, UR5 ;  /* 0x0000001f3f067899 */ /* 0x000fe20008011405 */
[----:B------:R-:W1:Y:S03]  /*aee0*/  S2UR UR44, SR_CTAID.Y ;  /* 0x00000000002c79c3 */ /* 0x000e660000002600 */
[----:B------:R-:W-:-:S04]  /*aef0*/  ULEA.HI UR6, UR6, UR5, URZ, 0x6 ;  /* 0x0000000506067291 */ /* 0x000fc8000f8f303f */
[----:B------:R-:W-:Y:S01]  /*af00*/  USHF.R.S32.HI UR6, URZ, 0x6, UR6 ;  /* 0x000000063f067899 */ /* 0x000fe20008011406 */
[----:B------:R-:W3:Y:S01]  /*af10*/  S2UR UR45, SR_CTAID.Z ;  /* 0x00000000002d79c3 */ /* 0x000ee20000002700 */
[----:B--2---:R-:W-:-:S04]  /*af20*/  USHF.L.U32 UR11, UR11, 0x7, URZ ;  /* 0x000000070b0b7899 */ /* 0x004fc8000800063f */
[----:B------:R-:W-:-:S04]  /*af30*/  UIADD3 UR4, UR11, 0xbf, URZ ;  /* 0x000000bf0b047890 */ /* 0x000fc8000fffe03f */
[----:B------:R-:W-:-:S04]  /*af40*/  USHF.R.U32.HI UR4, URZ, 0x6, UR4 ;  /* 0x000000063f047899 */ /* 0x000fc80008011604 */
[----:B------:R-:W-:-:S04]  /*af50*/  UISETP.LT.AND UP0, UPT, UR4, UR6, UPT ;  /* 0x000000060400728c */ /* 0x000fc8000bf01270 */
[----:B------:R-:W-:Y:S01]  /*af60*/  USEL UR4, UR4, UR6, UP0 ;  /* 0x0000000604047287 */ /* 0x000fe20008000000 */
[----:B-1-3--:R-:W-:Y:S11]  /*af70*/  @!P3 BRA `(.L_x_82) ;  /* 0x0000000000d0b947 */ /* 0x00aff60003800000 */
[----:B------:R-:W1:Y:S01]  /*af80*/  S2R R4, SR_CgaCtaId ;  /* 0x0000000000047919 */ /* 0x000e620000008800 */
[----:B------:R-:W-:Y:S02]  /*af90*/  MOV R3, 0x400 ;  /* 0x0000040000037802 */ /* 0x000fe40000000f00 */
[----:B------:R-:W-:Y:S02]  /*afa0*/  MOV R5, 0x1 ;  /* 0x0000000100057802 */ /* 0x000fe40000000f00 */
[----:B-1----:R-:W-:Y:S02]  /*afb0*/  LEA R4, R4, R3, 0x18 ;  /* 0x0000000304047211 */ /* 0x002fe400078ec0ff */
[----:B------:R-:W-:-:S04]  /*afc0*/  SHF.L.U32 R3, R5, 0x1f, RZ ;  /* 0x0000001f05037819 */ /* 0x000fc800000006ff */
[----:B------:R-:W1:Y:S02]  /*afd0*/  SYNCS.PHASECHK.TRANS64.TRYWAIT P0, [R4+URZ+0x38060], R3 ;  /* 0x03806003040075a7 */ /* 0x000e64000800017f */
[----:B-1----:R-:W-:Y:S05]  /*afe0*/  @!P0 BRA `(.L_x_83) ;  /* 0x00000018007c8947 */ /* 0x002fea0003800000 */
.L_x_120:
[----:B------:R-:W-:Y:S01]  /*aff0*/  ULOP3.LUT UR5, UR14, 0x2, URZ, 0xfc, !UPT ;  /* 0x000000020e057892 */ /* 0x000fe2000f8efc3f */
[----:B-1----:R-:W-:-:S03]  /*b000*/  @P2 MOV R3, 0x8000 ;  /* 0x0000800000032802 */ /* 0x002fc60000000f00 */
[----:B------:R-:W-:Y:S01]  /*b010*/  UPRMT UR5, UR5, 0x9910, URZ ;  /* 0x0000991005057896 */ /* 0x000fe2000800003f */
[----:B------:R1:W-:Y:S03]  /*b020*/  @P2 SYNCS.ARRIVE.TRANS64 RZ, [R4+URZ+0x38050], R3 ;  /* 0x0380500304ff29a7 */ /* 0x0003e6000800003f */
[----:B------:R-:W-:-:S06]  /*b030*/  UISETP.NE.AND UP0, UPT, UR5, 0x2, UPT ;  /* 0x000000020500788c */ /* 0x000fcc000bf05270 */
[----:B------:R-:W-:-:S13]  /*b040*/  PLOP3.LUT P0, PT, PT, PT, UP0, 0x80, 0x0 ;  /* 0x000000000000781c */ /* 0x000fda0003f0f008 */
[----:B-1----:R-:W-:Y:S05]  /*b050*/  @P0 BRA `(.L_x_84) ;  /* 0x0000000000040947 */ /* 0x002fea0003800000 */
[----:B------:R-:W-:Y:S01]  /*b060*/  BPT.TRAP 0x1 ;  /* 0x000000040000795c */ /* 0x000fe20000300000 */
.L_x_84:
[----:B------:R-:W-:-:S04]  /*b070*/  LOP3.LUT P0, RZ, R0, 0x1f, RZ, 0xc0, !PT ;  /* 0x0000001f00ff7812 */ /* 0x000fc8000780c0ff */
[----:B------:R-:W-:-:S13]  /*b080*/  PLOP3.LUT P0, PT, P0, P2, PT, 0x2a, 0x0 ;  /* 0x000000000000781c */ /* 0x000fda0000704572 */
[----:B------:R-:W-:Y:S05]  /*b090*/  @P0 BRA `(.L_x_85) ;  /* 0x0000000000040947 */ /* 0x000fea0003800000 */
[----:B------:R-:W-:Y:S01]  /*b0a0*/  BPT.TRAP 0x1 ;  /* 0x000000040000795c */ /* 0x000fe20000300000 */
.L_x_85:
[----:B------:R-:W-:Y:S01]  /*b0b0*/  R2UR UR8, R4 ;  /* 0x00000000040872ca */ /* 0x000fe200000e0000 */
[----:B------:R-:W-:Y:S01]  /*b0c0*/  ULDC.64 UR6, c[0x0][0x198] ;  /* 0x0000660000067ab9 */ /* 0x000fe20000000a00 */
[----:B------:R-:W-:Y:S01]  /*b0d0*/  UMOV UR22, 0x0 ;  /* 0x0000000000167882 */ /* 0x000fe20000000000 */
[----:B------:R-:W-:Y:S01]  /*b0e0*/  UIADD3 UR6, UP0, UR6, 0xf0, URZ ;  /* 0x000000f006067890 */ /* 0x000fe2000ff1e03f */
[----:B------:R-:W-:Y:S01]  /*b0f0*/  MOV R7, 0x40 ;  /* 0x0000004000077802 */ /* 0x000fe20000000f00 */
[----:B------:R-:W-:Y:S01]  /*b100*/  UMOV UR23, 0x10000000 ;  /* 0x1000000000177882 */ /* 0x000fe20000000000 */
[----:B------:R-:W-:Y:S01]  /*b110*/  UMOV UR10, URZ ;  /* 0x0000003f000a7c82 */ /* 0x000fe20008000000 */
[----:B------:R-:W-:Y:S01]  /*b120*/  UIADD3.X UR7, URZ, UR7, URZ, UP0, !UPT ;  /* 0x000000073f077290 */ /* 0x000fe200087fe43f */
[----:B------:R-:W-:Y:S01]  /*b130*/  MOV R3, 0x1 ;  /* 0x0000000100037802 */ /* 0x000fe20000000f00 */
[----:B------:R-:W-:Y:S01]  /*b140*/  UMOV UR12, UR44 ;  /* 0x0000002c000c7c82 */ /* 0x000fe20008000000 */
[----:B------:R-:W-:Y:S01]  /*b150*/  UMOV UR13, UR45 ;  /* 0x0000002d000d7c82 */ /* 0x000fe20008000000 */
[----:B------:R-:W-:Y:S01]  /*b160*/  UMOV UR26, 0x40 ;  /* 0x00000040001a7882 */ /* 0x000fe20000000000 */
[----:B------:R-:W-:Y:S01]  /*b170*/  UMOV UR27, UR11 ;  /* 0x0000000b001b7c82 */ /* 0x000fe20008000000 */
[----:B------:R-:W-:-:S02]  /*b180*/  UIADD3 UR9, UR8, 0x38050, URZ ;  /* 0x0003805008097890 */ /* 0x000fc4000fffe03f */
[----:B------:R-:W-:Y:S02]  /*b190*/  UIADD3 UR24, UR8, 0x2000, URZ ;  /* 0x0000200008187890 */ /* 0x000fe4000fffe03f */
[----:B------:R-:W-:Y:S02]  /*b1a0*/  UIADD3 UR16, UR8, 0x4000, URZ ;  /* 0x0000400008107890 */ /* 0x000fe4000fffe03f */
[----:B------:R-:W-:Y:S01]  /*b1b0*/  UIADD3 UR40, UR8, 0x6000, URZ ;  /* 0x0000600008287890 */ /* 0x000fe2000fffe03f */
[----:B------:R-:W-:Y:S01]  /*b1c0*/  UMOV UR28, UR44 ;  /* 0x0000002c001c7c82 */ /* 0x000fe20008000000 */
[----:B------:R-:W-:Y:S01]  /*b1d0*/  UMOV UR29, UR45 ;  /* 0x0000002d001d7c82 */ /* 0x000fe20008000000 */
[----:B------:R-:W-:Y:S01]  /*b1e0*/  UMOV UR25, UR9 ;  /* 0x0000000900197c82 */ /* 0x000fe20008000000 */
[----:B------:R-:W-:Y:S01]  /*b1f0*/  UMOV UR18, 0x80 ;  /* 0x0000008000127882 */ /* 0x000fe20000000000 */
[----:B------:R-:W-:Y:S01]  /*b200*/  UMOV UR19, UR11 ;  /* 0x0000000b00137c82 */ /* 0x000fe20008000000 */
[----:B------:R-:W-:Y:S01]  /*b210*/  UMOV UR20, UR44 ;  /* 0x0000002c00147c82 */ /* 0x000fe20008000000 */
[----:B------:R1:W-:Y:S01]  /*b220*/  UTMALDG.4D [UR8], [UR6], desc[UR22] ;  /* 0x00001608060075b4 */ /* 0x0003e20008019000 */
[----:B------:R-:W-:Y:S01]  /*b230*/  UMOV UR21, UR45 ;  /* 0x0000002d00157c82 */ /* 0x000fe20008000000 */
[----:B------:R-:W-:Y:S01]  /*b240*/  UMOV UR17, UR9 ;  /* 0x0000000900117c82 */ /* 0x000fe20008000000 */
[----:B------:R-:W-:Y:S01]  /*b250*/  UMOV UR42, 0xc0 ;  /* 0x000000c0002a7882 */ /* 0x000fe20000000000 */
[----:B------:R-:W-:Y:S01]  /*b260*/  UMOV UR43, UR11 ;  /* 0x0000000b002b7c82 */ /* 0x000fe20008000000 */
[----:B------:R-:W-:Y:S01]  /*b270*/  UMOV UR41, UR9 ;  /* 0x0000000900297c82 */ /* 0x000fe20008000000 */
[----:B------:R1:W-:Y:S01]  /*b280*/  UTMALDG.4D [UR24], [UR6], desc[UR22] ;  /* 0x00001618060075b4 */ /* 0x0003e20008019000 */
[----:B------:R1:W-:Y:S01]  /*b290*/  UTMALDG.4D [UR16], [UR6], desc[UR22] ;  /* 0x00001610060075b4 */ /* 0x0003e20008019000 */
[----:B------:R1:W-:Y:S02]  /*b2a0*/  UTMALDG.4D [UR40], [UR6], desc[UR22] ;  /* 0x00001628060075b4 */ /* 0x0003e40008019000 */
[----:B-1----:R-:W-:Y:S01]  /*b2b0*/  NOP ;  /* 0x0000000000007918 */ /* 0x002fe20000000000 */
.L_x_82:
[----:B------:R-:W-:Y:S05]  /*b2c0*/  BSYNC B0 ;  /* 0x0000000000007941 */ /* 0x000fea0003800000 */
.L_x_81:
[----:B------:R-:W-:Y:S01]  /*b2d0*/  ISETP.LT.AND P4, PT, RZ, UR4, P3 ;  /* 0x00000004ff007c0c */ /* 0x000fe20009f81270 */
[----:B------:R-:W-:-:S12]  /*b2e0*/  BSSY B0, `(.L_x_86) ;  /* 0x0000037000007945 */ /* 0x000fd80003800000 */
[----:B------:R-:W-:Y:S05]  /*b2f0*/  @!P4 BRA `(.L_x_87) ;  /* 0x0000000000d4c947 */ /* 0x000fea0003800000 */
[----:B------:R-:W1:Y:S01]  /*b300*/  S2R R5, SR_CgaCtaId ;  /* 0x0000000000057919 */ /* 0x000e620000008800 */
[----:B------:R-:W-:-:S04]  /*b310*/  MOV R2, 0x400 ;  /* 0x0000040000027802 */ /* 0x000fc80000000f00 */
[----:B-1----:R-:W-:Y:S02]  /*b320*/  LEA R2, R5, R2, 0x18 ;  /* 0x0000000205027211 */ /* 0x002fe400078ec0ff */
[----:B------:R-:W-:-:S04]  /*b330*/  MOV R5, 0x1 ;  /* 0x0000000100057802 */ /* 0x000fc80000000f00 */
[----:B------:R-:W-:-:S04]  /*b340*/  SHF.L.U32 R5, R5, 0x1f, RZ ;  /* 0x0000001f05057819 */ /* 0x000fc800000006ff */
[----:B------:R-:W1:Y:S02]  /*b350*/  SYNCS.PHASECHK.TRANS64.TRYWAIT P0, [R2+URZ+0x38028], R5 ;  /* 0x03802805020075a7 */ /* 0x000e64000800017f */
[----:B-1----:R-:W-:Y:S05]  /*b360*/  @!P0 BRA `(.L_x_88) ;  /* 0x0000001400b08947 */ /* 0x002fea0003800000 */
.L_x_121:
        /* <DEDUP_REMOVED lines=8> */
.L_x_89:
[----:B------:R-:W-:-:S04]  /*b3f0*/  LOP3.LUT P0, RZ, R0, 0x1f, RZ, 0xc0, !PT ;  /* 0x0000001f00ff7812 */ /* 0x000fc8000780c0ff */
[----:B------:R-:W-:-:S13]  /*b400*/  PLOP3.LUT P0, PT, P0, P2, PT, 0x2a, 0x0 ;  /* 0x000000000000781c */ /* 0x000fda0000704572 */
[----:B------:R-:W-:Y:S05]  /*b410*/  @P0 BRA `(.L_x_90) ;  /* 0x0000000000040947 */ /* 0x000fea0003800000 */
[----:B------:R-:W-:Y:S01]  /*b420*/  BPT.TRAP 0x1 ;  /* 0x000000040000795c */ /* 0x000fe20000300000 */
.L_x_90:
[----:B------:R-:W-:Y:S01]  /*b430*/  R2UR UR40, R2 ;  /* 0x00000000022872ca */ /* 0x000fe200000e0000 */
[----:B------:R-:W-:Y:S01]  /*b440*/  ULDC.64 UR6, c[0x0][0x198] ;  /* 0x0000660000067ab9 */ /* 0x000fe20000000a00 */
[----:B------:R-:W-:Y:S01]  /*b450*/  UMOV UR19, URZ ;  /* 0x0000003f00137c82 */ /* 0x000fe20008000000 */
[----:B------:R-:W-:Y:S01]  /*b460*/  UIADD3 UR6, UP0, UR6, 0x1f0, URZ ;  /* 0x000001f006067890 */ /* 0x000fe2000ff1e03f */
[----:B------:R-:W-:Y:S01]  /*b470*/  MOV R2, 0x1 ;  /* 0x0000000100027802 */ /* 0x000fe20000000f00 */
[----:B------:R-:W-:Y:S01]  /*b480*/  UMOV UR8, 0x0 ;  /* 0x0000000000087882 */ /* 0x000fe20000000000 */
[----:B------:R-:W-:Y:S01]  /*b490*/  UMOV UR9, 0x10000000 ;  /* 0x1000000000097882 */ /* 0x000fe20000000000 */
[----:B------:R-:W-:Y:S01]  /*b4a0*/  UIADD3.X UR7, URZ, UR7, URZ, UP0, !UPT ;  /* 0x000000073f077290 */ /* 0x000fe200087fe43f */
[----:B------:R-:W-:Y:S01]  /*b4b0*/  UMOV UR18, URZ ;  /* 0x0000003f00127c82 */ /* 0x000fe20008000000 */
[----:B------:R-:W-:Y:S01]  /*b4c0*/  UMOV UR20, UR44 ;  /* 0x0000002c00147c82 */ /* 0x000fe20008000000 */
[----:B------:R-:W-:Y:S01]  /*b4d0*/  UMOV UR21, UR45 ;  /* 0x0000002d00157c82 */ /* 0x000fe20008000000 */
[----:B------:R-:W-:-:S02]  /*b4e0*/  UMOV UR34, 0x40 ;  /* 0x0000004000227882 */ /* 0x000fc40000000000 */
[----:B------:R-:W-:Y:S02]  /*b4f0*/  UIADD3 UR16, UR40, 0x10000, URZ ;  /* 0x0001000028107890 */ /* 0x000fe4000fffe03f */
[----:B------:R-:W-:Y:S02]  /*b500*/  UIADD3 UR17, UR40, 0x38000, URZ ;  /* 0x0003800028117890 */ /* 0x000fe4000fffe03f */
[----:B------:R-:W-:Y:S02]  /*b510*/  UIADD3 UR32, UR40, 0x12000, URZ ;  /* 0x0001200028207890 */ /* 0x000fe4000fffe03f */
[----:B------:R-:W-:Y:S02]  /*b520*/  UIADD3 UR24, UR40, 0x14000, URZ ;  /* 0x0001400028187890 */ /* 0x000fe4000fffe03f */
[----:B------:R-:W-:Y:S01]  /*b530*/  UIADD3 UR40, UR40, 0x16000, URZ ;  /* 0x0001600028287890 */ /* 0x000fe2000fffe03f */
[----:B------:R-:W-:Y:S01]  /*b540*/  UMOV UR36, UR44 ;  /* 0x0000002c00247c82 */ /* 0x000fe20008000000 */
        /* <DEDUP_REMOVED lines=16> */
.L_x_87:
[----:B------:R-:W-:Y:S05]  /*b650*/  BSYNC B0 ;  /* 0x0000000000007941 */ /* 0x000fea0003800000 */
.L_x_86:
[----:B------:R-:W-:Y:S04]  /*b660*/  BSSY B0, `(.L_x_91) ;  /* 0x000003a000007945 */ /* 0x000fe80003800000 */
[----:B------:R-:W-:Y:S05]  /*b670*/  @!P3 BRA `(.L_x_92) ;  /* 0x0000000000e0b947 */ /* 0x000fea0003800000 */
[----:B------:R-:W1:Y:S01]  /*b680*/  S2R R5, SR_CgaCtaId ;  /* 0x0000000000057919 */ /* 0x000e620000008800 */
[----:B------:R-:W-:-:S04]  /*b690*/  MOV R4, 0x400 ;  /* 0x0000040000047802 */ /* 0x000fc80000000f00 */
[----:B-1----:R-:W-:Y:S02]  /*b6a0*/  LEA R6, R5, R4, 0x18 ;  /* 0x0000000405067211 */ /* 0x002fe400078ec0ff */
[----:B------:R-:W-:Y:S02]  /*b6b0*/  MOV R5, 0x1 ;  /* 0x0000000100057802 */ /* 0x000fe40000000f00 */
[----:B------:R-:W-:Y:S02]  /*b6c0*/  LEA R4, R3, R6, 0x3 ;  /* 0x0000000603047211 */ /* 0x000fe400078e18ff */
[----:B------:R-:W-:-:S04]  /*b6d0*/  SHF.L.U32 R5, R5, 0x1f, RZ ;  /* 0x0000001f05057819 */ /* 0x000fc800000006ff */
[----:B------:R-:W1:Y:S02]  /*b6e0*/  SYNCS.PHASECHK.TRANS64.TRYWAIT P0, [R4+URZ+0x38060], R5 ;  /* 0x03806005040075a7 */ /* 0x000e64000800017f */
[----:B-1----:R-:W-:Y:S05]  /*b6f0*/  @!P0 BRA `(.L_x_93) ;  /* 0x0000001000e08947 */ /* 0x002fea0003800000 */
.L_x_122:
        /* <DEDUP_REMOVED lines=8> */
.L_x_94:
[----:B------:R-:W-:-:S04]  /*b780*/  LOP3.LUT P0, RZ, R0, 0x1f, RZ, 0xc0, !PT ;  /* 0x0000001f00ff7812 */ /* 0x000fc8000780c0ff */
[----:B------:R-:W-:-:S13]  /*b790*/  PLOP3.LUT P0, PT, P0, P2, PT, 0x2a, 0x0 ;  /* 0x000000000000781c */ /* 0x000fda0000704572 */
[----:B------:R-:W-:Y:S05]  /*b7a0*/  @P0 BRA `(.L_x_95) ;  /* 0x0000000000040947 */ /* 0x000fea0003800000 */
[----:B------:R-:W-:Y:S01]  /*b7b0*/  BPT.TRAP 0x1 ;  /* 0x000000040000795c */ /* 0x000fe20000300000 */
.L_x_95:
[----:B------:R-:W-:Y:S01]  /*b7c0*/  R2UR UR32, R3 ;  /* 0x00000000032072ca */ /* 0x000fe200000e0000 */
[----:B------:R-:W-:Y:S01]  /*b7d0*/  ULDC.64 UR6, c[0x0][0x198] ;  /* 0x0000660000067ab9 */ /* 0x000fe20000000a00 */
[----:B------:R-:W-:Y:S01]  /*b7e0*/  R2UR UR5, R6 ;  /* 0x00000000060572ca */ /* 0x000fe200000e0000 */
[----:B------:R-:W-:Y:S01]  /*b7f0*/  UIADD3 UR6, UP0, UR6, 0xf0, URZ ;  /* 0x000000f006067890 */ /* 0x000fe2000ff1e03f */
[----:B------:R-:W-:Y:S01]  /*b800*/  R2UR UR33, R4 ;  /* 0x00000000042172ca */ /* 0x000fe200000e0000 */
[----:B------:R-:W-:Y:S01]  /*b810*/  UMOV UR8, 0x0 ;  /* 0x0000000000087882 */ /* 0x000fe20000000000 */
[----:B------:R-:W-:Y:S01]  /*b820*/  R2UR UR35, R7 ;  /* 0x00000000072372ca */ /* 0x000fe200000e0000 */
[----:B------:R-:W-:Y:S01]  /*b830*/  UIADD3.X UR7, URZ, UR7, URZ, UP0, !UPT ;  /* 0x000000073f077290 */ /* 0x000fe200087fe43f */
[----:B------:R-:W-:Y:S01]  /*b840*/  UMOV UR9, 0x10000000 ;  /* 0x1000000000097882 */ /* 0x000fe20000000000 */
[----:B------:R-:W-:Y:S01]  /*b850*/  UMOV UR34, URZ ;  /* 0x0000003f00227c82 */ /* 0x000fe20008000000 */
[----:B------:R-:W-:Y:S01]  /*b860*/  UMOV UR36, UR44 ;  /* 0x0000002c00247c82 */ /* 0x000fe20008000000 */
[----:B------:R-:W-:Y:S01]  /*b870*/  UMOV UR37, UR45 ;  /* 0x0000002d00257c82 */ /* 0x000fe20008000000 */
[----:B------:R-:W-:Y:S01]  /*b880*/  UMOV UR42, 0x40 ;  /* 0x00000040002a7882 */ /* 0x000fe20000000000 */
[----:B------:R-:W-:-:S02]  /*b890*/  UMOV UR26, 0x80 ;  /* 0x00000080001a7882 */ /* 0x000fc40000000000 */
[----:B------:R-:W-:Y:S02]  /*b8a0*/  ULEA UR32, UR32, UR5, 0xf ;  /* 0x0000000520207291 */ /* 0x000fe4000f8e783f */
[----:B------:R-:W-:Y:S02]  /*b8b0*/  UIADD3 UR33, UR33, 0x38050, URZ ;  /* 0x0003805021217890 */ /* 0x000fe4000fffe03f */
[----:B------:R-:W-:Y:S02]  /*b8c0*/  UIADD3 UR35, UR11, UR35, URZ ;  /* 0x000000230b237290 */ /* 0x000fe4000fffe03f */
[----:B------:R-:W-:Y:S02]  /*b8d0*/  UIADD3 UR40, UR32, 0x2000, URZ ;  /* 0x0000200020287890 */ /* 0x000fe4000fffe03f */
[----:B------:R-:W-:Y:S02]  /*b8e0*/  UIADD3 UR24, UR32, 0x4000, URZ ;  /* 0x0000400020187890 */ /* 0x000fe4000fffe03f */
[----:B------:R-:W-:Y:S01]  /*b8f0*/  UIADD3 UR16, UR32, 0x6000, URZ ;  /* 0x0000600020107890 */ /* 0x000fe2000fffe03f */
[----:B------:R-:W-:Y:S01]  /*b900*/  UMOV UR41, UR33 ;  /* 0x0000002100297c82 */ /* 0x000fe20008000000 */
[----:B------:R-:W-:Y:S01]  /*b910*/  UMOV UR43, UR35 ;  /* 0x00000023002b7c82 */ /* 0x000fe20008000000 */
        /* <DEDUP_REMOVED lines=8> */
[----:B------:R-:W-:Y:S01]  /*b9a0*/  UMOV UR17, UR33 ;  /* 0x0000002100117c82 */ /* 0x000fe20008000000 */
[----:B------:R-:W-:Y:S01]  /*b9b0*/  UMOV UR19, UR35 ;  /* 0x0000002300137c82 */ /* 0x000fe20008000000 */
[----:B------:R1:W-:Y:S01]  /*b9c0*/  UTMALDG.4D [UR40], [UR6], desc[UR8] ;  /* 0x00000828060075b4 */ /* 0x0003e20008019000 */
[----:B------:R1:W-:Y:S01]  /*b9d0*/  UTMALDG.4D [UR24], [UR6], desc[UR8] ;  /* 0x00000818060075b4 */ /* 0x0003e20008019000 */
[----:B------:R1:W-:Y:S02]  /*b9e0*/  UTMALDG.4D [UR16], [UR6], desc[UR8] ;  /* 0x00000810060075b4 */ /* 0x0003e40008019000 */
[----:B-1----:R-:W-:Y:S01]  /*b9f0*/  NOP ;  /* 0x0000000000007918 */ /* 0x002fe20000000000 */
.L_x_92:
[----:B------:R-:W-:Y:S05]  /*ba00*/  BSYNC B0 ;  /* 0x0000000000007941 */ /* 0x000fea0003800000 */
.L_x_91:
[----:B------:R-:W-:Y:S01]  /*ba10*/  BSSY B0, `(.L_x_96) ;  /* 0x000003c000007945 */ /* 0x000fe20003800000 */
[----:B------:R-:W-:-:S03]  /*ba20*/  MOV R8, RZ ;  /* 0x000000ff00087202 */ /* 0x000fc60000000f00 */
        /* <DEDUP_REMOVED lines=9> */
.L_x_123:
        /* <DEDUP_REMOVED lines=8> */
.L_x_99:
[----:B------:R-:W-:-:S04]  /*bb40*/  LOP3.LUT P0, RZ, R0, 0x1f, RZ, 0xc0, !PT ;  /* 0x0000001f00ff7812 */ /* 0x000fc8000780c0ff */
[----:B------:R-:W-:-:S13]  /*bb50*/  PLOP3.LUT P0, PT, P0, P2, PT, 0x2a, 0x0 ;  /* 0x000000000000781c */ /* 0x000fda0000704572 */
[----:B------:R-:W-:Y:S05]  /*bb60*/  @P0 BRA `(.L_x_100) ;  /* 0x0000000000040947 */ /* 0x000fea0003800000 */
[----:B------:R-:W-:Y:S01]  /*bb70*/  BPT.TRAP 0x1 ;  /* 0x000000040000795c */ /* 0x000fe20000300000 */
.L_x_100:
[C---:B------:R-:W-:Y:S01]  /*bb80*/  LEA R5, R2.reuse, R5, 0xf ;  /* 0x0000000502057211 */ /* 0x040fe200078e78ff */
[----:B------:R-:W-:Y:S01]  /*bb90*/  ULDC.64 UR6, c[0x0][0x198] ;  /* 0x0000660000067ab9 */ /* 0x000fe20000000a00 */
[----:B------:R-:W-:Y:S01]  /*bba0*/  R2UR UR33, R3 ;  /* 0x00000000032172ca */ /* 0x000fe200000e0000 */
[----:B------:R-:W-:Y:S01]  /*bbb0*/  UIADD3 UR6, UP0, UR6, 0x2f0, URZ ;  /* 0x000002f006067890 */ /* 0x000fe2000ff1e03f */
[----:B------:R-:W-:Y:S01]  /*bbc0*/  R2UR UR16, R5 ;  /* 0x00000000051072ca */ /* 0x000fe200000e0000 */
[----:B------:R-:W-:Y:S01]  /*bbd0*/  UMOV UR35, URZ ;  /* 0x0000003f00237c82 */ /* 0x000fe20008000000 */
[----:B------:R-:W-:Y:S01]  /*bbe0*/  UMOV UR8, 0x0 ;  /* 0x0000000000087882 */ /* 0x000fe20000000000 */
[----:B------:R-:W-:Y:S01]  /*bbf0*/  UIADD3.X UR7, URZ, UR7, URZ, UP0, !UPT ;  /* 0x000000073f077290 */ /* 0x000fe200087fe43f */
[----:B------:R-:W-:Y:S01]  /*bc00*/  MOV R8, 0x1 ;  /* 0x0000000100087802 */ /* 0x000fe20000000f00 */
[----:B------:R-:W-:Y:S01]  /*bc10*/  UMOV UR9, 0x10000000 ;  /* 0x1000000000097882 */ /* 0x000fe20000000000 */
[----:B------:R-:W-:Y:S01]  /*bc20*/  UMOV UR34, URZ ;  /* 0x0000003f00227c82 */ /* 0x000fe20008000000 */
[----:B------:R-:W-:Y:S01]  /*bc30*/  UMOV UR36, UR44 ;  /* 0x0000002c00247c82 */ /* 0x000fe20008000000 */
[----:B------:R-:W-:Y:S01]  /*bc40*/  UMOV UR37, UR45 ;  /* 0x0000002d00257c82 */ /* 0x000fe20008000000 */
[----:B------:R-:W-:Y:S01]  /*bc50*/  UMOV UR42, 0x40 ;  /* 0x00000040002a7882 */ /* 0x000fe20000000000 */
[----:B------:R-:W-:Y:S01]  /*bc60*/  UMOV UR43, UR35 ;  /* 0x00000023002b7c82 */ /* 0x000fe20008000000 */
[----:B------:R-:W-:Y:S01]  /*bc70*/  UIADD3 UR33, UR33, 0x38000, URZ ;  /* 0x0003800021217890 */ /* 0x000fe2000fffe03f */
[----:B------:R-:W-:Y:S01]  /*bc80*/  IADD3 R2, R2, 0x1, RZ ;  /* 0x0000000102027810 */ /* 0x000fe20007ffe0ff */
[----:B------:R-:W-:-:S02]  /*bc90*/  UIADD3 UR32, UR16, 0x10000, URZ ;  /* 0x0001000010207890 */ /* 0x000fc4000fffe03f */
[----:B------:R-:W-:Y:S02]  /*bca0*/  UIADD3 UR40, UR16, 0x12000, URZ ;  /* 0x0001200010287890 */ /* 0x000fe4000fffe03f */
[----:B------:R-:W-:Y:S02]  /*bcb0*/  UIADD3 UR24, UR16, 0x14000, URZ ;  /* 0x0001400010187890 */ /* 0x000fe4000fffe03f */
[----:B------:R-:W-:Y:S01]  /*bcc0*/  UIADD3 UR16, UR16, 0x16000, URZ ;  /* 0x0001600010107890 */ /* 0x000fe2000fffe03f */
        /* <DEDUP_REMOVED lines=16> */
.L_x_97:
[----:B------:R-:W-:Y:S05]  /*bdd0*/  BSYNC B0 ;  /* 0x0000000000007941 */ /* 0x000fea0003800000 */
.L_x_96:
[----:B------:R-:W-:-:S04]  /*bde0*/  MOV R3, UR4 ;  /* 0x0000000400037c02 */ /* 0x000fc80008000f00 */
[----:B------:R-:W-:-:S13]  /*bdf0*/  ISETP.GE.AND P0, PT, R3, 0x2, PT ;  /* 0x000000020300780c */ /* 0x000fda0003f06270 */
[----:B------:R-:W-:Y:S05]  /*be00*/  @!P0 EXIT ;  /* 0x000000000000894d */ /* 0x000fea0003800000 */
[----:B------:R-:W-:Y:S01]  /*be10*/  USHF.L.U32 UR5, UR4, 0x1, URZ ;  /* 0x0000000104057899 */ /* 0x000fe2000800063f */
[----:B------:R-:W-:Y:S01]  /*be20*/  LOP3.LUT P0, RZ, R0, 0x1f, RZ, 0xc0, !PT ;  /* 0x0000001f00ff7812 */ /* 0x000fe2000780c0ff */
[----:B------:R-:W-:Y:S01]  /*be30*/  BSSY B0, `(.L_x_101) ;  /* 0x0000081000007945 */ /* 0x000fe20003800000 */
[----:B------:R-:W-:Y:S02]  /*be40*/  MOV R3, UR14 ;  /* 0x0000000e00037c02 */ /* 0x000fe40008000f00 */
[----:B------:R-:W-:Y:S02]  /*be50*/  PLOP3.LUT P0, PT, P0, P2, PT, 0x2a, 0x0 ;  /* 0x000000000000781c */ /* 0x000fe40000704572 */
[----:B------:R-:W-:Y:S02]  /*be60*/  LOP3.LUT R3, R3, 0x2, RZ, 0xfc, !PT ;  /* 0x0000000203037812 */ /* 0x000fe400078efcff */
[----:B------:R-:W-:Y:S02]  /*be70*/  MOV R0, 0x1 ;  /* 0x0000000100007802 */ /* 0x000fe40000000f00 */
[----:B------:R-:W-:-:S07]  /*be80*/  MOV R9, UR5 ;  /* 0x0000000500097c02 */ /* 0x000fce0008000f00 */
.L_x_112:
[----:B------:R-:W-:Y:S04]  /*be90*/  BSSY B1, `(.L_x_102) ;  /* 0x000003a000017945 */ /* 0x000fe80003800000 */
[----:B------:R-:W-:Y:S05]  /*bea0*/  @!P3 BRA `(.L_x_103) ;  /* 0x0000000000e0b947 */ /* 0x000fea0003800000 */
[----:B------:R-:W1:Y:S01]  /*beb0*/  S2R R5, SR_CgaCtaId ;  /* 0x0000000000057919 */ /* 0x000e620000008800 */
[----:B------:R-:W-:-:S04]  /*bec0*/  MOV R4, 0x400 ;  /* 0x0000040000047802 */ /* 0x000fc80000000f00 */
[----:B-1----:R-:W-:Y:S02]  /*bed0*/  LEA R5, R5, R4, 0x18 ;  /* 0x0000000405057211 */ /* 0x002fe400078ec0ff */
[----:B------:R-:W-:Y:S02]  /*bee0*/  SHF.L.U32 R4, R0, 0x1f, RZ ;  /* 0x0000001f00047819 */ /* 0x000fe400000006ff */
[----:B------:R-:W-:-:S04]  /*bef0*/  LEA R7, R2, R5, 0x3 ;  /* 0x0000000502077211 */ /* 0x000fc800078e18ff */
[----:B------:R-:W1:Y:S02]  /*bf00*/  SYNCS.PHASECHK.TRANS64.TRYWAIT P4, [R7+URZ+0x38028], R4 ;  /* 0x03802804070075a7 */ /* 0x000e64000808017f */
[----:B-1----:R-:W-:Y:S05]  /*bf10*/  @!P4 BRA `(.L_x_104) ;  /* 0x0000000c0000c947 */ /* 0x002fea0003800000 */
.L_x_124:
[----:B-1----:R-:W-:-:S04]  /*bf20*/  @P2 MOV R4, 0x8000 ;  /* 0x0000800000042802 */ /* 0x002fc80000000f00 */
[----:B------:R1:W-:Y:S02]  /*bf30*/  @P2 SYNCS.ARRIVE.TRANS64 RZ, [R7+URZ+0x38000], R4 ;  /* 0x0380000407ff29a7 */ /* 0x0003e4000800003f */
[----:B-1----:R-:W-:-:S04]  /*bf40*/  PRMT R4, R3, 0x9910, RZ ;  /* 0x0000991003047816 */ /* 0x002fc800000000ff */
[----:B------:R-:W-:-:S13]  /*bf50*/  ISETP.NE.AND P4, PT, R4, 0x2, PT ;  /* 0x000000020400780c */ /* 0x000fda0003f85270 */
[----:B------:R-:W-:Y:S05]  /*bf60*/  @P4 BRA `(.L_x_105) ;  /* 0x0000000000044947 */ /* 0x000fea0003800000 */
[----:B------:R-:W-:Y:S01]  /*bf70*/  BPT.TRAP 0x1 ;  /* 0x000000040000795c */ /* 0x000fe20000300000 */
.L_x_105:
[----:B------:R-:W-:Y:S05]  /*bf80*/  @P0 BRA `(.L_x_106) ;  /* 0x0000000000040947 */ /* 0x000fea0003800000 */
[----:B------:R-:W-:Y:S01]  /*bf90*/  BPT.TRAP 0x1 ;  /* 0x000000040000795c */ /* 0x000fe20000300000 */
.L_x_106:
[----:B------:R-:W-:Y:S01]  /*bfa0*/  LEA R5, R2, R5, 0xf ;  /* 0x0000000502057211 */ /* 0x000fe200078e78ff */
[----:B------:R-:W-:Y:S01]  /*bfb0*/  ULDC.64 UR6, c[0x0][0x198] ;  /* 0x0000660000067ab9 */ /* 0x000fe20000000a00 */
[----:B------:R-:W-:Y:S01]  /*bfc0*/  R2UR UR41, R7 ;  /* 0x00000000072972ca */ /* 0x000fe200000e0000 */
[----:B------:R-:W-:Y:S01]  /*bfd0*/  UIADD3 UR6, UP0, UR6, 0x1f0, URZ ;  /* 0x000001f006067890 */ /* 0x000fe2000ff1e03f */
[----:B------:R-:W-:Y:S01]  /*bfe0*/  R2UR UR43, R8 ;  /* 0x00000000082b72ca */ /* 0x000fe200000e0000 */
[----:B------:R-:W-:Y:S01]  /*bff0*/  UMOV UR8, 0x0 ;  /* 0x0000000000087882 */ /* 0x000fe20000000000 */
[----:B------:R-:W-:Y:S01]  /*c000*/  R2UR UR16, R5 ;  /* 0x00000000051072ca */ /* 0x000fe200000e0000 */
[----:B------:R-:W-:Y:S01]  /*c010*/  UIADD3.X UR7, URZ, UR7, URZ, UP0, !UPT ;  /* 0x000000073f077290 */ /* 0x000fe200087fe43f */
[----:B------:R-:W-:Y:S01]  /*c020*/  IADD3 R2, R2, 0x1, RZ ;  /* 0x0000000102027810 */ /* 0x000fe20007ffe0ff */
[----:B------:R-:W-:Y:S01]  /*c030*/  UMOV UR9, 0x10000000 ;  /* 0x1000000000097882 */ /* 0x000fe20000000000 */
[----:B------:R-:W-:Y:S01]  /*c040*/  UMOV UR42, URZ ;  /* 0x0000003f002a7c82 */ /* 0x000fe20008000000 */
[----:B------:R-:W-:Y:S01]  /*c050*/  UMOV UR34, 0x40 ;  /* 0x0000004000227882 */ /* 0x000fe20000000000 */
[----:B------:R-:W-:Y:S01]  /*c060*/  UMOV UR36, UR44 ;  /* 0x0000002c00247c82 */ /* 0x000fe20008000000 */
[----:B------:R-:W-:Y:S01]  /*c070*/  UMOV UR37, UR45 ;  /* 0x0000002d00257c82 */ /* 0x000fe20008000000 */
[----:B------:R-:W-:Y:S01]  /*c080*/  UMOV UR26, 0x80 ;  /* 0x00000080001a7882 */ /* 0x000fe20000000000 */
[----:B------:R-:W-:Y:S01]  /*c090*/  UIADD3 UR41, UR41, 0x38000, URZ ;  /* 0x0003800029297890 */ /* 0x000fe2000fffe03f */
[----:B------:R-:W-:Y:S01]  /*c0a0*/  ISETP.NE.AND P4, PT, R2, 0x5, PT ;  /* 0x000000050200780c */ /* 0x000fe20003f85270 */
[----:B------:R-:W-:-:S02]  /*c0b0*/  USHF.L.U32 UR43, UR43, 0x6, URZ ;  /* 0x000000062b2b7899 */ /* 0x000fc4000800063f */
[----:B------:R-:W-:Y:S01]  /*c0c0*/  UIADD3 UR40, UR16, 0x10000, URZ ;  /* 0x0001000010287890 */ /* 0x000fe2000fffe03f */
[----:B------:R-:W-:Y:S01]  /*c0d0*/  SEL R5, RZ, 0x1, P4 ;  /* 0x00000001ff057807 */ /* 0x000fe20002000000 */
[----:B------:R-:W-:Y:S01]  /*c0e0*/  UIADD3 UR32, UR16, 0x12000, URZ ;  /* 0x0001200010207890 */ /* 0x000fe2000fffe03f */
[----:B------:R-:W-:Y:S01]  /*c0f0*/  SEL R2, R2, RZ, P4 ;  /* 0x000000ff02027207 */ /* 0x000fe20002000000 */
[----:B------:R-:W-:Y:S01]  /*c100*/  UIADD3 UR24, UR16, 0x14000, URZ ;  /* 0x0001400010187890 */ /* 0x000fe2000fffe03f */
[----:B------:R-:W-:Y:S01]  /*c110*/  LOP3.LUT R0, R0, R5, RZ, 0x3c, !PT ;  /* 0x0000000500007212 */ /* 0x000fe200078e3cff */
        /* <DEDUP_REMOVED lines=17> */
.L_x_103:
[----:B------:R-:W-:Y:S05]  /*c230*/  BSYNC B1 ;  /* 0x0000000000017941 */ /* 0x000fea0003800000 */
.L_x_102:
[----:B------:R-:W-:Y:S01]  /*c240*/  ISETP.LT.OR P4, PT, R9, 0x4, !P3 ;  /* 0x000000040900780c */ /* 0x000fe20005f81670 */
[----:B------:R-:W-:-:S12]  /*c250*/  BSSY B1, `(.L_x_107) ;  /* 0x000003b000017945 */ /* 0x000fd80003800000 */
[----:B------:R-:W-:Y:S05]  /*c260*/  @P4 BRA `(.L_x_108) ;  /* 0x0000000000e44947 */ /* 0x000fea0003800000 */
[----:B------:R-:W1:Y:S01]  /*c270*/  S2R R5, SR_CgaCtaId ;  /* 0x0000000000057919 */ /* 0x000e620000008800 */
[----:B------:R-:W-:Y:S02]  /*c280*/  MOV R4, 0x400 ;  /* 0x0000040000047802 */ /* 0x000fe40000000f00 */
[----:B------:R-:W-:Y:S02]  /*c290*/  SHF.L.U32 R7, R0, 0x1f, RZ ;  /* 0x0000001f00077819 */ /* 0x000fe400000006ff */
[----:B-1----:R-:W-:-:S04]  /*c2a0*/  LEA R5, R5, R4, 0x18 ;  /* 0x0000000405057211 */ /* 0x002fc800078ec0ff */
[----:B------:R-:W-:-:S04]  /*c2b0*/  LEA R4, R2, R5, 0x3 ;  /* 0x0000000502047211 */ /* 0x000fc800078e18ff */
[----:B------:R-:W1:Y:S02]  /*c2c0*/  SYNCS.PHASECHK.TRANS64.TRYWAIT P4, [R4+URZ+0x38028], R7 ;  /* 0x03802807040075a7 */ /* 0x000e64000808017f */
[----:B-1----:R-:W-:Y:S05]  /*c2d0*/  @!P4 BRA `(.L_x_109) ;  /* 0x000000080024c947 */ /* 0x002fea0003800000 */
.L_x_125:
[----:B------:R-:W-:Y:S02]  /*c2e0*/  PRMT R6, R3, 0x9910, RZ ;  /* 0x0000991003067816 */ /* 0x000fe400000000ff */
[----:B-1----:R-:W-:Y:S02]  /*c2f0*/  @P1 MOV R7, 0x8000 ;  /* 0x0000800000071802 */ /* 0x002fe40000000f00 */
[----:B------:R-:W-:Y:S02]  /*c300*/  ISETP.NE.AND P4, PT, R6, 0x2, PT ;  /* 0x000000020600780c */ /* 0x000fe40003f85270 */
[----:B------:R1:W-:Y:S11]  /*c310*/  @P1 SYNCS.ARRIVE.TRANS64 RZ, [R4+URZ+0x38000], R7 ;  /* 0x0380000704ff19a7 */ /* 0x0003f6000800003f */
[----:B-1----:R-:W-:Y:S05]  /*c320*/  @P4 BRA `(.L_x_110) ;  /* 0x0000000000044947 */ /* 0x002fea0003800000 */
[----:B------:R-:W-:Y:S01]  /*c330*/  BPT.TRAP 0x1 ;  /* 0x000000040000795c */ /* 0x000fe20000300000 */
.L_x_110:
[----:B------:R-:W-:Y:S05]  /*c340*/  @P0 BRA `(.L_x_111) ;  /* 0x0000000000040947 */ /* 0x000fea0003800000 */
[----:B------:R-:W-:Y:S01]  /*c350*/  BPT.TRAP 0x1 ;  /* 0x000000040000795c */ /* 0x000fe20000300000 */
.L_x_111:
        /* <DEDUP_REMOVED lines=17> */
[----:B------:R-:W-:Y:S01]  /*c470*/  UIADD3 UR40, UR16, 0x10000, URZ ;  /* 0x0001000010287890 */ /* 0x000fe2000fffe03f */
[----:B------:R-:W-:Y:S01]  /*c480*/  IADD3 R8, R8, 0x1, RZ ;  /* 0x0000000108087810 */ /* 0x000fe20007ffe0ff */
[----:B------:R-:W-:Y:S01]  /*c490*/  USHF.L.U32 UR43, UR43, 0x6, URZ ;  /* 0x000000062b2b7899 */ /* 0x000fe2000800063f */
        /* <DEDUP_REMOVED lines=22> */
.L_x_108:
[----:B------:R-:W-:Y:S05]  /*c600*/  BSYNC B1 ;  /* 0x0000000000017941 */ /* 0x000fea0003800000 */
.L_x_107:
[C---:B------:R-:W-:Y:S02]  /*c610*/  ISETP.GT.AND P4, PT, R9.reuse, 0x4, PT ;  /* 0x000000040900780c */ /* 0x040fe40003f84270 */
[----:B------:R-:W-:-:S11]  /*c620*/  IADD3 R9, R9, -0x2, RZ ;  /* 0xfffffffe09097810 */ /* 0x000fd60007ffe0ff */
[----:B------:R-:W-:Y:S05]  /*c630*/  @P4 BRA `(.L_x_112) ;  /* 0xfffffff800144947 */ /* 0x000fea000383ffff */
[----:B------:R-:W-:Y:S05]  /*c640*/  BSYNC B0 ;  /* 0x0000000000007941 */ /* 0x000fea0003800000 */
.L_x_101:
[----:B------:R-:W-:Y:S05]  /*c650*/  EXIT ;  /* 0x000000000000794d */ /* 0x000fea0003800000 */
.L_x_15:
[----:B-1----:R-:W-:-:S04]  /*c660*/  MOV R0, UR5 ;  /* 0x0000000500007c02 */ /* 0x002fc80008000f00 */
[----:B------:R1:W2:Y:S03]  /*c670*/  SYNCS.PHASECHK.TRANS64.TRYWAIT P1, [R0+URZ+0x38050], R7 ;  /* 0x03805007000075a7 */ /* 0x0002a6000802017f */
[----:B--2---:R-:W-:Y:S05]  /*c680*/  @!P1 NANOSLEEP.SYNCS 0x989680 ;  /* 0x009896800000995d */ /* 0x004fea0003900000 */
[----:B------:R-:W2:Y:S02]  /*c690*/  @!P1 SYNCS.PHASECHK.TRANS64 P1, [R0+URZ+0x38050], R7 ;  /* 0x03805007000095a7 */ /* 0x000ea4000802007f */
[----:B--2---:R-:W-:Y:S05]  /*c6a0*/  @!P1 BRA `(.L_x_15) ;  /* 0xfffffffc00ec9947 */ /* 0x004fea000383ffff */
[----:B------:R-:W-:Y:S05]  /*c6b0*/  BRA `(.L_x_113) ;  /* 0xffffff48004c7947 */ /* 0x000fea000383ffff */
.L_x_17:
[----:B-1----:R-:W-:-:S04]  /*c6c0*/  MOV R0, UR60 ;  /* 0x0000003c00007c02 */ /* 0x002fc80008000f00 */
[----:B------:R1:W2:Y:S03]  /*c6d0*/  SYNCS.PHASECHK.TRANS64.TRYWAIT P1, [R0+URZ+0x38000], R21 ;  /* 0x03800015000075a7 */ /* 0x0002a6000802017f */
[----:B--2---:R-:W-:Y:S05]  /*c6e0*/  @!P1 NANOSLEEP.SYNCS 0x989680 ;  /* 0x009896800000995d */ /* 0x004fea0003900000 */
[----:B------:R-:W2:Y:S02]  /*c6f0*/  @!P1 SYNCS.PHASECHK.TRANS64 P1, [R0+URZ+0x38000], R21 ;  /* 0x03800015000095a7 */ /* 0x000ea4000802007f */
[----:B--2---:R-:W-:Y:S05]  /*c700*/  @!P1 BRA `(.L_x_17) ;  /* 0xfffffffc00ec9947 */ /* 0x004fea000383ffff */
[----:B------:R-:W-:Y:S05]  /*c710*/  BRA `(.L_x_114) ;  /* 0xffffff4800587947 */ /* 0x000fea000383ffff */
.L_x_18:
[----:B------:R-:W-:-:S13]  /*c720*/  R2UR UR4, R12 ;  /* 0x000000000c0472ca */ /* 0x000fda00000e0000 */
[----:B-1----:R-:W-:-:S04]  /*c730*/  MOV R5, UR4 ;  /* 0x0000000400057c02 */ /* 0x002fc80008000f00 */
[----:B------:R1:W2:Y:S03]  /*c740*/  SYNCS.PHASECHK.TRANS64.TRYWAIT P1, [R5+URZ+-0x8], R0 ;  /* 0xfffff800050075a7 */ /* 0x0002a6000802017f */
[----:B--2---:R-:W-:Y:S05]  /*c750*/  @!P1 NANOSLEEP.SYNCS 0x989680 ;  /* 0x009896800000995d */ /* 0x004fea0003900000 */
[----:B------:R-:W2:Y:S02]  /*c760*/  @!P1 SYNCS.PHASECHK.TRANS64 P1, [R5+URZ+-0x8], R0 ;  /* 0xfffff800050095a7 */ /* 0x000ea4000802007f */
[----:B--2---:R-:W-:Y:S05]  /*c770*/  @!P1 BRA `(.L_x_18) ;  /* 0xfffffffc00e89947 */ /* 0x004fea000383ffff */
[----:B------:R-:W-:Y:S05]  /*c780*/  BRA `(.L_x_115) ;  /* 0xffffff4800587947 */ /* 0x000fea000383ffff */
.L_x_20:
[----:B--2---:R-:W-:-:S04]  /*c790*/  MOV R22, UR60 ;  /* 0x0000003c00167c02 */ /* 0x004fc80008000f00 */
[----:B------:R2:W3:Y:S03]  /*c7a0*/  SYNCS.PHASECHK.TRANS64.TRYWAIT P1, [R22+URZ+0x38008], R21 ;  /* 0x03800815160075a7 */ /* 0x0004e6000802017f */
[----:B---3--:R-:W-:Y:S05]  /*c7b0*/  @!P1 NANOSLEEP.SYNCS 0x989680 ;  /* 0x009896800000995d */ /* 0x008fea0003900000 */
[----:B------:R-:W3:Y:S02]  /*c7c0*/  @!P1 SYNCS.PHASECHK.TRANS64 P1, [R22+URZ+0x38008], R21 ;  /* 0x03800815160095a7 */ /* 0x000ee4000802007f */
[----:B---3--:R-:W-:Y:S05]  /*c7d0*/  @!P1 BRA `(.L_x_20) ;  /* 0xfffffffc00ec9947 */ /* 0x008fea000383ffff */
[----:B------:R-:W-:Y:S05]  /*c7e0*/  BRA `(.L_x_116) ;  /* 0xffffff6800607947 */ /* 0x000fea000383ffff */
.L_x_25:
[----:B-1----:R-:W-:-:S04]  /*c7f0*/  MOV R18, UR5 ;  /* 0x0000000500127c02 */ /* 0x002fc80008000f00 */
[----:B------:R1:W2:Y:S03]  /*c800*/  SYNCS.PHASECHK.TRANS64.TRYWAIT P2, [R18+URZ+0x38000], R13 ;  /* 0x0380000d120075a7 */ /* 0x0002a6000804017f */
[----:B--2---:R-:W-:Y:S05]  /*c810*/  @!P2 NANOSLEEP.SYNCS 0x989680 ;  /* 0x009896800000a95d */ /* 0x004fea0003900000 */
[----:B------:R-:W2:Y:S02]  /*c820*/  @!P2 SYNCS.PHASECHK.TRANS64 P2, [R18+URZ+0x38000], R13 ;  /* 0x0380000d1200a5a7 */ /* 0x000ea4000804007f */
[----:B--2---:R-:W-:Y:S05]  /*c830*/  @!P2 BRA `(.L_x_25) ;  /* 0xfffffffc00eca947 */ /* 0x004fea000383ffff */
[----:B------:R-:W-:Y:S05]  /*c840*/  BRA `(.L_x_117) ;  /* 0xffffff6c00387947 */ /* 0x000fea000383ffff */
.L_x_29:
[----:B-1----:R-:W-:-:S04]  /*c850*/  MOV R22, UR5 ;  /* 0x0000000500167c02 */ /* 0x002fc80008000f00 */
[----:B------:R1:W2:Y:S03]  /*c860*/  SYNCS.PHASECHK.TRANS64.TRYWAIT P2, [R22+URZ+0x38000], R179 ;  /* 0x038000b3160075a7 */ /* 0x0002a6000804017f */
[----:B--2---:R-:W-:Y:S05]  /*c870*/  @!P2 NANOSLEEP.SYNCS 0x989680 ;  /* 0x009896800000a95d */ /* 0x004fea0003900000 */
[----:B------:R-:W2:Y:S02]  /*c880*/  @!P2 SYNCS.PHASECHK.TRANS64 P2, [R22+URZ+0x38000], R179 ;  /* 0x038000b31600a5a7 */ /* 0x000ea4000804007f */
[----:B--2---:R-:W-:Y:S05]  /*c890*/  @!P2 BRA `(.L_x_29) ;  /* 0xfffffffc00eca947 */ /* 0x004fea000383ffff */
[----:B------:R-:W-:Y:S05]  /*c8a0*/  BRA `(.L_x_28) ;  /* 0xffffff8c00107947 */ /* 0x000fea000383ffff */
.L_x_37:
[----:B-1----:R-:W-:-:S04]  /*c8b0*/  MOV R18, UR5 ;  /* 0x0000000500127c02 */ /* 0x002fc80008000f00 */
[----:B------:R1:W2:Y:S03]  /*c8c0*/  SYNCS.PHASECHK.TRANS64.TRYWAIT P2, [R18+URZ+0x38000], R13 ;  /* 0x0380000d120075a7 */ /* 0x0002a6000804017f */
[----:B--2---:R-:W-:Y:S05]  /*c8d0*/  @!P2 NANOSLEEP.SYNCS 0x989680 ;  /* 0x009896800000a95d */ /* 0x004fea0003900000 */
[----:B------:R-:W2:Y:S02]  /*c8e0*/  @!P2 SYNCS.PHASECHK.TRANS64 P2, [R18+URZ+0x38000], R13 ;  /* 0x0380000d1200a5a7 */ /* 0x000ea4000804007f */
[----:B--2---:R-:W-:Y:S05]  /*c8f0*/  @!P2 BRA `(.L_x_37) ;  /* 0xfffffffc00eca947 */ /* 0x004fea000383ffff */
[----:B------:R-:W-:Y:S05]  /*c900*/  BRA `(.L_x_118) ;  /* 0xffffff9000107947 */ /* 0x000fea000383ffff */
.L_x_41:
[----:B-1----:R-:W-:-:S04]  /*c910*/  MOV R22, UR5 ;  /* 0x0000000500167c02 */ /* 0x002fc80008000f00 */
[----:B------:R1:W2:Y:S03]  /*c920*/  SYNCS.PHASECHK.TRANS64.TRYWAIT P2, [R22+URZ+0x38000], R21 ;  /* 0x03800015160075a7 */ /* 0x0002a6000804017f */
[----:B--2---:R-:W-:Y:S05]  /*c930*/  @!P2 NANOSLEEP.SYNCS 0x989680 ;  /* 0x009896800000a95d */ /* 0x004fea0003900000 */
[----:B------:R-:W2:Y:S02]  /*c940*/  @!P2 SYNCS.PHASECHK.TRANS64 P2, [R22+URZ+0x38000], R21 ;  /* 0x038000151600a5a7 */ /* 0x000ea4000804007f */
[----:B--2---:R-:W-:Y:S05]  /*c950*/  @!P2 BRA `(.L_x_41) ;  /* 0xfffffffc00eca947 */ /* 0x004fea000383ffff */
[----:B------:R-:W-:Y:S05]  /*c960*/  BRA `(.L_x_40) ;  /* 0xffffffb000f87947 */ /* 0x000fea000383ffff */
.L_x_57:
[----:B------:R-:W-:-:S13]  /*c970*/  R2UR UR4, R12 ;  /* 0x000000000c0472ca */ /* 0x000fda00000e0000 */
[----:B-1----:R-:W-:-:S04]  /*c980*/  MOV R5, UR4 ;  /* 0x0000000400057c02 */ /* 0x002fc80008000f00 */
[----:B------:R1:W3:Y:S03]  /*c990*/  SYNCS.PHASECHK.TRANS64.TRYWAIT P0, [R5+URZ+0x8], R0 ;  /* 0x00000800050075a7 */ /* 0x0002e6000800017f */
[----:B---3--:R-:W-:Y:S05]  /*c9a0*/  @!P0 NANOSLEEP.SYNCS 0x989680 ;  /* 0x009896800000895d */ /* 0x008fea0003900000 */
[----:B------:R-:W3:Y:S02]  /*c9b0*/  @!P0 SYNCS.PHASECHK.TRANS64 P0, [R5+URZ+0x8], R0 ;  /* 0x00000800050085a7 */ /* 0x000ee4000800007f */
[----:B---3--:R-:W-:Y:S05]  /*c9c0*/  @!P0 BRA `(.L_x_57) ;  /* 0xfffffffc00e88947 */ /* 0x008fea000383ffff */
[----:B------:R-:W-:Y:S05]  /*c9d0*/  BRA `(.L_x_119) ;  /* 0xffffffbc00f87947 */ /* 0x000fea000383ffff */
.L_x_83:
[----:B-1----:R1:W2:Y:S02]  /*c9e0*/  SYNCS.PHASECHK.TRANS64.TRYWAIT P0, [R4+URZ+0x38060], R3 ;  /* 0x03806003040075a7 */ /* 0x0022a4000800017f */
[----:B--2---:R-:W-:Y:S05]  /*c9f0*/  @!P0 NANOSLEEP.SYNCS 0x989680 ;  /* 0x009896800000895d */ /* 0x004fea0003900000 */
[----:B------:R-:W2:Y:S02]  /*ca00*/  @!P0 SYNCS.PHASECHK.TRANS64 P0, [R4+URZ+0x38060], R3 ;  /* 0x03806003040085a7 */ /* 0x000ea4000800007f */
[----:B--2---:R-:W-:Y:S05]  /*ca10*/  @!P0 BRA `(.L_x_83) ;  /* 0xfffffffc00f08947 */ /* 0x004fea000383ffff */
[----:B------:R-:W-:Y:S05]  /*ca20*/  BRA `(.L_x_120) ;  /* 0xffffffe400707947 */ /* 0x000fea000383ffff */
.L_x_88:
[----:B-1----:R1:W2:Y:S02]  /*ca30*/  SYNCS.PHASECHK.TRANS64.TRYWAIT P0, [R2+URZ+0x38028], R5 ;  /* 0x03802805020075a7 */ /* 0x0022a4000800017f */
[----:B--2---:R-:W-:Y:S05]  /*ca40*/  @!P0 NANOSLEEP.SYNCS 0x989680 ;  /* 0x009896800000895d */ /* 0x004fea0003900000 */
[----:B------:R-:W2:Y:S02]  /*ca50*/  @!P0 SYNCS.PHASECHK.TRANS64 P0, [R2+URZ+0x38028], R5 ;  /* 0x03802805020085a7 */ /* 0x000ea4000800007f */
[----:B--2---:R-:W-:Y:S05]  /*ca60*/  @!P0 BRA `(.L_x_88) ;  /* 0xfffffffc00f08947 */ /* 0x004fea000383ffff */
[----:B------:R-:W-:Y:S05]  /*ca70*/  BRA `(.L_x_121) ;  /* 0xffffffe8003c7947 */ /* 0x000fea000383ffff */
.L_x_93:
[----:B-1----:R1:W2:Y:S02]  /*ca80*/  SYNCS.PHASECHK.TRANS64.TRYWAIT P0, [R4+URZ+0x38060], R5 ;  /* 0x03806005040075a7 */ /* 0x0022a4000800017f */
[----:B--2---:R-:W-:Y:S05]  /*ca90*/  @!P0 NANOSLEEP.SYNCS 0x989680 ;  /* 0x009896800000895d */ /* 0x004fea0003900000 */
[----:B------:R-:W2:Y:S02]  /*caa0*/  @!P0 SYNCS.PHASECHK.TRANS64 P0, [R4+URZ+0x38060], R5 ;  /* 0x03806005040085a7 */ /* 0x000ea4000800007f */
[----:B--2---:R-:W-:Y:S05]  /*cab0*/  @!P0 BRA `(.L_x_93) ;  /* 0xfffffffc00f08947 */ /* 0x004fea000383ffff */
[----:B------:R-:W-:Y:S05]  /*cac0*/  BRA `(.L_x_122) ;  /* 0xffffffec000c7947 */ /* 0x000fea000383ffff */
.L_x_98:
[----:B-1----:R1:W2:Y:S02]  /*cad0*/  SYNCS.PHASECHK.TRANS64.TRYWAIT P0, [R3+URZ+0x38028], R4 ;  /* 0x03802804030075a7 */ /* 0x0022a4000800017f */
[----:B--2---:R-:W-:Y:S05]  /*cae0*/  @!P0 NANOSLEEP.SYNCS 0x989680 ;  /* 0x009896800000895d */ /* 0x004fea0003900000 */
[----:B------:R-:W2:Y:S02]  /*caf0*/  @!P0 SYNCS.PHASECHK.TRANS64 P0, [R3+URZ+0x38028], R4 ;  /* 0x03802804030085a7 */ /* 0x000ea4000800007f */
[----:B--2---:R-:W-:Y:S05]  /*cb00*/  @!P0 BRA `(.L_x_98) ;  /* 0xfffffffc00f08947 */ /* 0x004fea000383ffff */
[----:B------:R-:W-:Y:S05]  /*cb10*/  BRA `(.L_x_123) ;  /* 0xffffffec00e87947 */ /* 0x000fea000383ffff */
.L_x_104:
[----:B-1----:R1:W2:Y:S02]  /*cb20*/  SYNCS.PHASECHK.TRANS64.TRYWAIT P4, [R7+URZ+0x38028], R4 ;  /* 0x03802804070075a7 */ /* 0x0022a4000808017f */
[----:B--2---:R-:W-:Y:S05]  /*cb30*/  @!P4 NANOSLEEP.SYNCS 0x989680 ;  /* 0x009896800000c95d */ /* 0x004fea0003900000 */
[----:B------:R-:W2:Y:S02]  /*cb40*/  @!P4 SYNCS.PHASECHK.TRANS64 P4, [R7+URZ+0x38028], R4 ;  /* 0x038028040700c5a7 */ /* 0x000ea4000808007f */
[----:B--2---:R-:W-:Y:S05]  /*cb50*/  @!P4 BRA `(.L_x_104) ;  /* 0xfffffffc00f0c947 */ /* 0x004fea000383ffff */
[----:B------:R-:W-:Y:S05]  /*cb60*/  BRA `(.L_x_124) ;  /* 0xfffffff000ec7947 */ /* 0x000fea000383ffff */
.L_x_109:
[----:B-1----:R1:W2:Y:S02]  /*cb70*/  SYNCS.PHASECHK.TRANS64.TRYWAIT P4, [R4+URZ+0x38028], R7 ;  /* 0x03802807040075a7 */ /* 0x0022a4000808017f */
[----:B--2---:R-:W-:Y:S05]  /*cb80*/  @!P4 NANOSLEEP.SYNCS 0x989680 ;  /* 0x009896800000c95d */ /* 0x004fea0003900000 */
[----:B------:R-:W2:Y:S02]  /*cb90*/  @!P4 SYNCS.PHASECHK.TRANS64 P4, [R4+URZ+0x38028], R7 ;  /* 0x038028070400c5a7 */ /* 0x000ea4000808007f */
[----:B--2---:R-:W-:Y:S05]  /*cba0*/  @!P4 BRA `(.L_x_109) ;  /* 0xfffffffc00f0c947 */ /* 0x004fea000383ffff */
[----:B------:R-:W-:Y:S05]  /*cbb0*/  BRA `(.L_x_125) ;  /* 0xfffffff400c87947 */ /* 0x000fea000383ffff */
        .weak           $__internal_0_$__cuda_sm20_rcp_rn_f32_slowpath
        .type           $__internal_0_$__cuda_sm20_rcp_rn_f32_slowpath,@function
        .size           $__internal_0_$__cuda_sm20_rcp_rn_f32_slowpath,(.L_x_131 - $__internal_0_$__cuda_sm20_rcp_rn_f32_slowpath)
$__internal_0_$__cuda_sm20_rcp_rn_f32_slowpath:
[----:B------:R-:W-:Y:S01]  /*cbc0*/  SHF.L.U32 R0, R3, 0x1, RZ ;  /* 0x0000000103007819 */ /* 0x000fe200000006ff */
[----:B------:R-:W-:Y:S03]  /*cbd0*/  BSSY B2, `(.L_x_126) ;  /* 0x0000030000027945 */ /* 0x000fe60003800000 */
[----:B------:R-:W-:-:S04]  /*cbe0*/  SHF.R.U32.HI R15, RZ, 0x18, R0 ;  /* 0x00000018ff0f7819 */ /* 0x000fc80000011600 */
[----:B------:R-:W-:-:S13]  /*cbf0*/  ISETP.NE.U32.AND P0, PT, R15, RZ, PT ;  /* 0x000000ff0f00720c */ /* 0x000fda0003f05070 */
[----:B------:R-:W-:Y:S05]  /*cc00*/  @P0 BRA `(.L_x_127) ;  /* 0x0000000000280947 */ /* 0x000fea0003800000 */
[----:B------:R-:W-:-:S04]  /*cc10*/  SHF.L.U32 R0, R3, 0x1, RZ ;  /* 0x0000000103007819 */ /* 0x000fc800000006ff */
[----:B------:R-:W-:-:S13]  /*cc20*/  ISETP.NE.AND P0, PT, R0, RZ, PT ;  /* 0x000000ff0000720c */ /* 0x000fda0003f05270 */
[----:B------:R-:W-:Y:S01]  /*cc30*/  @P0 FFMA R5, R3, 1.84467440737095516160e+19, RZ ;  /* 0x5f80000003050823 */ /* 0x000fe200000000ff */
[----:B------:R-:W-:Y:S08]  /*cc40*/  @!P0 MUFU.RCP R4, R3 ;  /* 0x0000000300048308 */ /* 0x000ff00000001000 */
[----:B------:R-:W1:Y:S02]  /*cc50*/  @P0 MUFU.RCP R0, R5 ;  /* 0x0000000500000308 */ /* 0x000e640000001000 */
[----:B-1----:R-:W-:-:S04]  /*cc60*/  @P0 FFMA R10, R5, R0, -1 ;  /* 0xbf800000050a0423 */ /* 0x002fc80000000000 */
[----:B------:R-:W-:-:S04]  /*cc70*/  @P0 FADD.FTZ R11, -R10, -RZ ;  /* 0x800000ff0a0b0221 */ /* 0x000fc80000010100 */
[----:B------:R-:W-:-:S04]  /*cc80*/  @P0 FFMA R0, R0, R11, R0 ;  /* 0x0000000b00000223 */ /* 0x000fc80000000000 */
[----:B------:R-:W-:Y:S01]  /*cc90*/  @P0 FFMA R4, R0, 1.84467440737095516160e+19, RZ ;  /* 0x5f80000000040823 */ /* 0x000fe200000000ff */
[----:B------:R-:W-:Y:S06]  /*cca0*/  BRA `(.L_x_128) ;  /* 0x0000000000887947 */ /* 0x000fec0003800000 */
.L_x_127:
[----:B------:R-:W-:-:S04]  /*ccb0*/  IADD3 R22, R15, -0xfd, RZ ;  /* 0xffffff030f167810 */ /* 0x000fc80007ffe0ff */
[----:B------:R-:W-:-:S13]  /*ccc0*/  ISETP.GT.U32.AND P0, PT, R22, 0x1, PT ;  /* 0x000000011600780c */ /* 0x000fda0003f04070 */
[----:B------:R-:W-:Y:S05]  /*ccd0*/  @P0 BRA `(.L_x_129) ;  /* 0x0000000000780947 */ /* 0x000fea0003800000 */
[----:B------:R-:W-:Y:S02]  /*cce0*/  LOP3.LUT R0, R3, 0x7fffff, RZ, 0xc0, !PT ;  /* 0x007fffff03007812 */ /* 0x000fe400078ec0ff */
[----:B------:R-:W-:Y:S02]  /*ccf0*/  MOV R11, 0x3 ;  /* 0x00000003000b7802 */ /* 0x000fe40000000f00 */
[----:B------:R-:W-:Y:S02]  /*cd00*/  LOP3.LUT R0, R0, 0x3f800000, RZ, 0xfc, !PT ;  /* 0x3f80000000007812 */ /* 0x000fe400078efcff */
[----:B------:R-:W-:Y:S02]  /*cd10*/  SHF.L.U32 R11, R11, R22, RZ ;  /* 0x000000160b0b7219 */ /* 0x000fe400000006ff */
[----:B------:R-:W1:Y:S02]  /*cd20*/  MUFU.RCP R5, R0 ;  /* 0x0000000000057308 */ /* 0x000e640000001000 */
[----:B-1----:R-:W-:-:S04]  /*cd30*/  FFMA R4, R0, R5, -1 ;  /* 0xbf80000000047423 */ /* 0x002fc80000000005 */
[----:B------:R-:W-:-:S04]  /*cd40*/  FADD.FTZ R4, -R4, -RZ ;  /* 0x800000ff04047221 */ /* 0x000fc80000010100 */
[CCC-:B------:R-:W-:Y:S01]  /*cd50*/  FFMA.RM R10, R5.reuse, R4.reuse, R5.reuse ;  /* 0x00000004050a7223 */ /* 0x1c0fe20000004005 */
[----:B------:R-:W-:-:S04]  /*cd60*/  FFMA.RP R5, R5, R4, R5 ;  /* 0x0000000405057223 */ /* 0x000fc80000008005 */
[C---:B------:R-:W-:Y:S02]  /*cd70*/  LOP3.LUT R4, R10.reuse, 0x7fffff, RZ, 0xc0, !PT ;  /* 0x007fffff0a047812 */ /* 0x040fe400078ec0ff */
[----:B------:R-:W-:Y:S02]  /*cd80*/  FSETP.NEU.FTZ.AND P0, PT, R10, R5, PT ;  /* 0x000000050a00720b */ /* 0x000fe40003f1d000 */
[----:B------:R-:W-:Y:S02]  /*cd90*/  LOP3.LUT R4, R4, 0x800000, RZ, 0xfc, !PT ;  /* 0x0080000004047812 */ /* 0x000fe400078efcff */
[----:B------:R-:W-:Y:S02]  /*cda0*/  SEL R5, RZ, 0xffffffff, !P0 ;  /* 0xffffffffff057807 */ /* 0x000fe40004000000 */
[----:B------:R-:W-:Y:S02]  /*cdb0*/  LOP3.LUT R11, R11, R4, RZ, 0xc0, !PT ;  /* 0x000000040b0b7212 */ /* 0x000fe400078ec0ff */
[----:B------:R-:W-:-:S02]  /*cdc0*/  IADD3 R5, -R5, RZ, RZ ;  /* 0x000000ff05057210 */ /* 0x000fc40007ffe1ff */
[-C--:B------:R-:W-:Y:S02]  /*cdd0*/  SHF.R.U32.HI R11, RZ, R22.reuse, R11 ;  /* 0x00000016ff0b7219 */ /* 0x080fe4000001160b */
[----:B------:R-:W-:Y:S02]  /*cde0*/  LOP3.LUT P1, RZ, R5, R22, R4, 0xf8, !PT ;  /* 0x0000001605ff7212 */ /* 0x000fe4000782f804 */
[C---:B------:R-:W-:Y:S02]  /*cdf0*/  LOP3.LUT P0, RZ, R11.reuse, 0x1, RZ, 0xc0, !PT ;  /* 0x000000010bff7812 */ /* 0x040fe4000780c0ff */
[----:B------:R-:W-:Y:S02]  /*ce00*/  LOP3.LUT P2, RZ, R11, 0x2, RZ, 0xc0, !PT ;  /* 0x000000020bff7812 */ /* 0x000fe4000784c0ff */
[----:B------:R-:W-:Y:S02]  /*ce10*/  IADD3 R5, R15, -0xfc, RZ ;  /* 0xffffff040f057810 */ /* 0x000fe40007ffe0ff */
[----:B------:R-:W-:-:S02]  /*ce20*/  PLOP3.LUT P0, PT, P0, P1, P2, 0xe0, 0x0 ;  /* 0x000000000000781c */ /* 0x000fc40000703c20 */
[----:B------:R-:W-:Y:S02]  /*ce30*/  LOP3.LUT P1, RZ, R3, 0x7fffff, RZ, 0xc0, !PT ;  /* 0x007fffff03ff7812 */ /* 0x000fe4000782c0ff */
[----:B------:R-:W-:Y:S02]  /*ce40*/  SEL R0, RZ, 0x1, !P0 ;  /* 0x00000001ff007807 */ /* 0x000fe40004000000 */
[----:B------:R-:W-:Y:S02]  /*ce50*/  SHF.R.U32.HI R4, RZ, R5, R4 ;  /* 0x00000005ff047219 */ /* 0x000fe40000011604 */
[----:B------:R-:W-:-:S04]  /*ce60*/  IADD3 R0, -R0, RZ, RZ ;  /* 0x000000ff00007210 */ /* 0x000fc80007ffe1ff */
[----:B------:R-:W-:-:S13]  /*ce70*/  ISETP.GE.AND P0, PT, R0, RZ, PT ;  /* 0x000000ff0000720c */ /* 0x000fda0003f06270 */
[----:B------:R-:W-:-:S04]  /*ce80*/  @!P0 IADD3 R4, R4, 0x1, RZ ;  /* 0x0000000104048810 */ /* 0x000fc80007ffe0ff */
[----:B------:R-:W-:-:S04]  /*ce90*/  @!P1 SHF.L.U32 R4, R4, 0x1, RZ ;  /* 0x0000000104049819 */ /* 0x000fc800000006ff */
[----:B------:R-:W-:Y:S01]  /*cea0*/  LOP3.LUT R4, R4, 0x80000000, R3, 0xf8, !PT ;  /* 0x8000000004047812 */ /* 0x000fe200078ef803 */
[----:B------:R-:W-:Y:S06]  /*ceb0*/  BRA `(.L_x_128) ;  /* 0x0000000000047947 */ /* 0x000fec0003800000 */
.L_x_129:
[----:B------:R1:W2:Y:S02]  /*cec0*/  MUFU.RCP R4, R3 ;  /* 0x0000000300047308 */ /* 0x0002a40000001000 */
.L_x_128:
[----:B------:R-:W-:Y:S05]  /*ced0*/  BSYNC B2 ;  /* 0x0000000000027941 */ /* 0x000fea0003800000 */
.L_x_126:
[----:B--2---:R-:W-:Y:S02]  /*cee0*/  MOV R0, R4 ;  /* 0x0000000400007202 */ /* 0x004fe40000000f00 */
[----:B------:R-:W-:Y:S02]  /*cef0*/  MOV R4, R14 ;  /* 0x0000000e00047202 */ /* 0x000fe40000000f00 */
[----:B------:R-:W-:-:S04]  /*cf00*/  MOV R5, 0x0 ;  /* 0x0000000000057802 */ /* 0x000fc80000000f00 */
[----:B-1----:R-:W-:Y:S05]  /*cf10*/  RET.REL.NODEC R4 `(_ZN7cutlass13device_kernelINS_4fmha6kernel28FmhaKernelTmaWarpSpecializedINS1_10collective30FmhaMainloopTmaWarpSpecializedINS_6half_tEffN4cute5tupleIJNS7_1CILi128EEENS9_ILi64EEENS9_ILi256EEEEEENS8_IJiNS9_ILi1EEENS8_IJiiEEEEEESG_SG_NS4_12CausalFusionEJEEENS4_15FmhaFwdEpilogueIS6_fNS8_IJSB_SC_SB_EEEEENS2_23IndividualTileSchedulerEJEEEEEvNT_6ParamsE) ;  /* 0xffffff3004387950 */ /* 0x002fea0003c3ffff */
.L_x_130:
[----:B------:R-:W-:-:S00]  /*cf20*/  BRA `(.L_x_130) ;  /* 0xfffffffc00fc7947 */ /* 0x000fc0000383ffff */
[----:B------:R-:W-:-:S00]  /*cf30*/  NOP ;  /* 0x0000000000007918 */ /* 0x000fc00000000000 */
        /* <DEDUP_REMOVED lines=12> */
.L_x_131:


//--------------------- .nv.global.init           --------------------------
	.section	.nv.global.init,"aw",@progbits
.nv.global.init:
	.type		$str$24,@object
	.size		$str$24,($str$25 - $str$24)
$str$24:
        /*0000*/ 	.byte	0x28, 0x61, 0x64, 0x64, 0x72, 0x65, 0x73, 0x73, 0x20, 0x26, 0x20, 0x6d, 0x61, 0x73, 0x6b, 0x29
        /*0010*/ 	.byte	0x20, 0x3d, 0x3d, 0x20, 0x30, 0x00
	.type		$str$25,@object
	.size		$str$25,(__unnamed_1 - $str$25)
$str$25:
        /*0016*/ 	.byte	0x2f, 0x74, 0x6d, 0x70, 0x2f, 0x63, 0x75, 0x74, 0x6c, 0x61, 0x73, 0x73, 0x5f, 0x73, 0x77, 0x65
        /*0026*/ 	.byte	0x65, 0x70, 0x5f, 0x73, 0x72, 0x63, 0x2f, 0x69, 0x6e, 0x63, 0x6c, 0x75, 0x64, 0x65, 0x2f, 0x63
        /*0036*/ 	.byte	0x75, 0x74, 0x65, 0x2f, 0x70, 0x6f, 0x69, 0x6e, 0x74, 0x65, 0x72, 0x5f, 0x66, 0x6c, 0x61, 0x67
        /*0046*/ 	.byte	0x67, 0x65, 0x64, 0x2e, 0x68, 0x70, 0x70, 0x00
	.type		__unnamed_1,@object
	.size		__unnamed_1,(__unnamed_2 - __unnamed_1)
__unnamed_1:
        /*004e*/ 	.byte	0x61, 0x75, 0x74, 0x6f, 0x20, 0x63, 0x75, 0x74, 0x65, 0x3a, 0x3a, 0x61, 0x73, 0x5f, 0x70, 0x6f
        /* <DEDUP_REMOVED lines=27> */
        /*020e*/ 	.byte	0x3e, 0x3e, 0x3e, 0x3e, 0x3e, 0x5d, 0x00
	.type		__unnamed_2,@object
	.size		__unnamed_2,(.L_1 - __unnamed_2)
__unnamed_2:
        /* <DEDUP_REMOVED lines=29> */
.L_1:


//--------------------- .nv.shared._ZN7cutlass13device_kernelINS_4fmha6kernel28FmhaKernelTmaWarpSpecializedINS1_10collective30FmhaMainloopTmaWarpSpecializedINS_6half_tEffN4cute5tupleIJNS7_1CILi128EEENS9_ILi64EEENS9_ILi256EEEEEENS8_IJiNS9_ILi1EEENS8_IJiiEEEEEESG_SG_NS4_12CausalFusionEJEEENS4_15FmhaFwdEpilogueIS6_fNS8_IJSB_SC_SB_EEEEENS2_23IndividualTileSchedulerEJEEEEEvNT_6ParamsE --------------------------
	.section	.nv.shared._ZN7cutlass13device_kernelINS_4fmha6kernel28FmhaKernelTmaWarpSpecializedINS1_10collective30FmhaMainloopTmaWarpSpecializedINS_6half_tEffN4cute5tupleIJNS7_1CILi128EEENS9_ILi64EEENS9_ILi256EEEEEENS8_IJiNS9_ILi1EEENS8_IJiiEEEEEESG_SG_NS4_12CausalFusionEJEEENS4_15FmhaFwdEpilogueIS6_fNS8_IJSB_SC_SB_EEEEENS2_23IndividualTileSchedulerEJEEEEEvNT_6ParamsE,"aw",@nobits
	.sectionflags	@""
	.align	16
	.zero		1024


//--------------------- .nv.shared.reserved.0     --------------------------
	.section	.nv.shared.reserved.0,"aw",@nobits
	.weak		__nv_reservedSMEM_offset_0_alias
	.size		__nv_reservedSMEM_offset_0_alias, 0, 0
	.other		__nv_reservedSMEM_offset_0_alias,@"STO_CUDA_RESERVED_SHARED STV_DEFAULT"
__nv_reservedSMEM_offset_0_alias:
	.zero		0


//--------------------- .nv.global                --------------------------
	.section	.nv.global,"aw",@nobits
.nv.global:
	.type		_ZN39_INTERNAL_b78c47ae_4_k_cu_115a9045_27264cute1_E,@object
	.size		_ZN39_INTERNAL_b78c47ae_4_k_cu_115a9045_27264cute1_E,(_ZN39_INTERNAL_b78c47ae_4_k_cu_115a9045_27264cuda3std3__45__cpo6cbeginE - _ZN39_INTERNAL_b78c47ae_4_k_cu_115a9045_27264cute1_E)
_ZN39_INTERNAL_b78c47ae_4_k_cu_115a9045_27264cute1_E:
	.zero		1
	.type		_ZN39_INTERNAL_b78c47ae_4_k_cu_115a9045_27264cuda3std3__45__cpo6cbeginE,@object
	.size		_ZN39_INTERNAL_b78c47ae_4_k_cu_115a9045_27264cuda3std3__45__cpo6cbeginE,(_ZN39_INTERNAL_b78c47ae_4_k_cu_115a9045_27264cuda3std3__48in_placeE - _ZN39_INTERNAL_b78c47ae_4_k_cu_115a9045_27264cuda3std3__45__cpo6cbeginE)
_ZN39_INTERNAL_b78c47ae_4_k_cu_115a9045_27264cuda3std3__45__cpo6cbeginE:
	.zero		1
	.type		_ZN39_INTERNAL_b78c47ae_4_k_cu_115a9045_27264cuda3std3__48in_placeE,@object
	.size		_ZN39_INTERNAL_b78c47ae_4_k_cu_115a9045_27264cuda3std3__48in_placeE,(_ZN39_INTERNAL_b78c47ae_4_k_cu_115a9045_27264cuda3std6ranges3__45__cpo9iter_moveE - _ZN39_INTERNAL_b78c47ae_4_k_cu_115a9045_27264cuda3std3__48in_placeE)
_ZN39_INTERNAL_b78c47ae_4_k_cu_115a9045_27264cuda3std3__48in_placeE:
	.zero		1
	.type		_ZN39_INTERNAL_b78c47ae_4_k_cu_115a9045_27264cuda3std6ranges3__45__cpo9iter_moveE,@object
	.size		_ZN39_INTERNAL_b78c47ae_4_k_cu_115a9045_27264cuda3std6ranges3__45__cpo9iter_moveE,(_ZN39_INTERNAL_b78c47ae_4_k_cu_115a9045_27264cuda3std3__45__cpo5beginE - _ZN39_INTERNAL_b78c47ae_4_k_cu_115a9045_27264cuda3std6ranges3__45__cpo9iter_moveE)
_ZN39_INTERNAL_b78c47ae_4_k_cu_115a9045_27264cuda3std6ranges3__45__cpo9iter_moveE:
	.zero		1
	.type		_ZN39_INTERNAL_b78c47ae_4_k_cu_115a9045_27264cuda3std3__45__cpo5beginE,@object
	.size		_ZN39_INTERNAL_b78c47ae_4_k_cu_115a9045_27264cuda3std3__45__cpo5beginE,(_ZN39_INTERNAL_b78c47ae_4_k_cu_115a9045_27264cuda3std3__441_GLOBAL__N__b78c47ae_4_k_cu_115a9045_27266ignoreE - _ZN39_INTERNAL_b78c47ae_4_k_cu_115a9045_27264cuda3std3__45__cpo5beginE)
_ZN39_INTERNAL_b78c47ae_4_k_cu_115a9045_27264cuda3std3__45__cpo5beginE:
	.zero		1
	.type		_ZN39_INTERNAL_b78c47ae_4_k_cu_115a9045_27264cuda3std3__441_GLOBAL__N__b78c47ae_4_k_cu_115a9045_27266ignoreE,@object
	.size		_ZN39_INTERNAL_b78c47ae_4_k_cu_115a9045_27264cuda3std3__441_GLOBAL__N__b78c47ae_4_k_cu_115a9045_27266ignoreE,(_ZN39_INTERNAL_b78c47ae_4_k_cu_115a9045_27264cute7productE - _ZN39_INTERNAL_b78c47ae_4_k_cu_115a9045_27264cuda3std3__441_GLOBAL__N__b78c47ae_4_k_cu_115a9045_27266ignoreE)
_ZN39_INTERNAL_b78c47ae_4_k_cu_115a9045_27264cuda3std3__441_GLOBAL__N__b78c47ae_4_k_cu_115a9045_27266ignoreE:
	.zero		1
	.type		_ZN39_INTERNAL_b78c47ae_4_k_cu_115a9045_27264cute7productE,@object
	.size		_ZN39_INTERNAL_b78c47ae_4_k_cu_115a9045_27264cute7productE,(_ZN39_INTERNAL_b78c47ae_4_k_cu_115a9045_27264cuda3std3__45__cpo3endE - _ZN39_INTERNAL_b78c47ae_4_k_cu_115a9045_27264cute7productE)
_ZN39_INTERNAL_b78c47ae_4_k_cu_115a9045_27264cute7productE:
	.zero		1
	.type		_ZN39_INTERNAL_b78c47ae_4_k_cu_115a9045_27264cuda3std3__45__cpo3endE,@object
	.size		_ZN39_INTERNAL_b78c47ae_4_k_cu_115a9045_27264cuda3std3__45__cpo3endE,(_ZN39_INTERNAL_b78c47ae_4_k_cu_115a9045_27264cuda3std3__419piecewise_constructE - _ZN39_INTERNAL_b78c47ae_4_k_cu_115a9045_27264cuda3std3__45__cpo3endE)
_ZN39_INTERNAL_b78c47ae_4_k_cu_115a9045_27264cuda3std3__45__cpo3endE:
	.zero		1
	.type		_ZN39_INTERNAL_b78c47ae_4_k_cu_115a9045_27264cuda3std3__419piecewise_constructE,@object
	.size		_ZN39_INTERNAL_b78c47ae_4_k_cu_115a9045_27264cuda3std3__419piecewise_constructE,(_ZN39_INTERNAL_b78c47ae_4_k_cu_115a9045_27264cuda3std3__45__cpo4cendE - _ZN39_INTERNAL_b78c47ae_4_k_cu_115a9045_27264cuda3std3__419piecewise_constructE)
_ZN39_INTERNAL_b78c47ae_4_k_cu_115a9045_27264cuda3std3__419piecewise_constructE:
	.zero		1
	.type		_ZN39_INTERNAL_b78c47ae_4_k_cu_115a9045_27264cuda3std3__45__cpo4cendE,@object
	.size		_ZN39_INTERNAL_b78c47ae_4_k_cu_115a9045_27264cuda3std3__45__cpo4cendE,(_ZN39_INTERNAL_b78c47ae_4_k_cu_115a9045_27264cuda3std6ranges3__45__cpo4swapE - _ZN39_INTERNAL_b78c47ae_4_k_cu_115a9045_27264cuda3std3__45__cpo4cendE)
_ZN39_INTERNAL_b78c47ae_4_k_cu_115a9045_27264cuda3std3__45__cpo4cendE:
	.zero		1
	.type		_ZN39_INTERNAL_b78c47ae_4_k_cu_115a9045_27264cuda3std6ranges3__45__cpo4swapE,@object
	.size		_ZN39_INTERNAL_b78c47ae_4_k_cu_115a9045_27264cuda3std6ranges3__45__cpo4swapE,(.L_9 - _ZN39_INTERNAL_b78c47ae_4_k_cu_115a9045_27264cuda3std6ranges3__45__cpo4swapE)
_ZN39_INTERNAL_b78c47ae_4_k_cu_115a9045_27264cuda3std6ranges3__45__cpo4swapE:
	.zero		1
.L_9:


//--------------------- .nv.constant0._ZN7cutlass13device_kernelINS_4fmha6kernel28FmhaKernelTmaWarpSpecializedINS1_10collective30FmhaMainloopTmaWarpSpecializedINS_6half_tEffN4cute5tupleIJNS7_1CILi128EEENS9_ILi64EEENS9_ILi256EEEEEENS8_IJiNS9_ILi1EEENS8_IJiiEEEEEESG_SG_NS4_12CausalFusionEJEEENS4_15FmhaFwdEpilogueIS6_fNS8_IJSB_SC_SB_EEEEENS2_23IndividualTileSchedulerEJEEEEEvNT_6ParamsE --------------------------
	.section	.nv.constant0._ZN7cutlass13device_kernelINS_4fmha6kernel28FmhaKernelTmaWarpSpecializedINS1_10collective30FmhaMainloopTmaWarpSpecializedINS_6half_tEffN4cute5tupleIJNS7_1CILi128EEENS9_ILi64EEENS9_ILi256EEEEEENS8_IJiNS9_ILi1EEENS8_IJiiEEEEEESG_SG_NS4_12CausalFusionEJEEENS4_15FmhaFwdEpilogueIS6_fNS8_IJSB_SC_SB_EEEEENS2_23IndividualTileSchedulerEJEEEEEvNT_6ParamsE,"a",@progbits
	.sectionflags	@""
	.align	4
.nv.constant0._ZN7cutlass13device_kernelINS_4fmha6kernel28FmhaKernelTmaWarpSpecializedINS1_10collective30FmhaMainloopTmaWarpSpecializedINS_6half_tEffN4cute5tupleIJNS7_1CILi128EEENS9_ILi64EEENS9_ILi256EEEEEENS8_IJiNS9_ILi1EEENS8_IJiiEEEEEESG_SG_NS4_12CausalFusionEJEEENS4_15FmhaFwdEpilogueIS6_fNS8_IJSB_SC_SB_EEEEENS2_23IndividualTileSchedulerEJEEEEEvNT_6ParamsE:
	.zero		2688


//--------------------- SYMBOLS --------------------------

	.type		.nv.reservedSmem.offset0,@object
	.size		.nv.reservedSmem.offset0,0x4
	.type		__assertfail,@function
